	.target	sm_90a

	.elftype	@"ET_EXEC"


//--------------------- .note.nv.tkinfo           --------------------------
	.section	.note.nv.tkinfo,"",@"SHT_NOTE"
	.sectionflags	@"SHF_NOTE_NV_TKINFO"
	.tkinfo
        /*0018*/ 	.word	0x00000002
        /*0030*/ 	.string	""
        /*0030*/ 	.string	"ptxas"
        /*0030*/ 	.string	"Cuda compilation tools, release 13.0, V13.0.88"
        /*0030*/ 	.string	"Build cuda_13.0.r13.0/compiler.36424714_0"
        /*0030*/ 	.string	"-arch sm_90a -m 64 "



//--------------------- .note.nv.cuinfo           --------------------------
	.section	.note.nv.cuinfo,"",@"SHT_NOTE"
	.sectionflags	@"SHF_NOTE_NV_CUINFO"
        /*0018*/ 	.short	0x0002
        /*001a*/ 	.short	0x005a
        /*001c*/ 	.short	0x0082
	.zero		2


//--------------------- .nv.info                  --------------------------
	.section	.nv.info,"",@"SHT_CUDA_INFO"
	.align	4


	//----- nvinfo : EIATTR_REGCOUNT
	.align		4
        /*0000*/ 	.byte	0x04, 0x2f
        /*0002*/ 	.short	(.L_15 - .L_14)
	.align		4
.L_14:
        /*0004*/ 	.word	index@(_ZN7cutlass13device_kernelINS_4fmha6kernel13FmhaKernelTmaINS1_10collective15FmhaMainloopTmaINS_10bfloat16_tEfN4cute5tupleIJNS7_1CILi64EEESA_NS9_ILi32EEEEEENS4_14ResidualFusionEJEEENS4_15FmhaFwdEpilogueIS6_fNS8_IJSA_SB_SA_EEEEEJEEEEEvNT_6ParamsE)
        /*0008*/ 	.word	0x00000052


	//----- nvinfo : EIATTR_FRAME_SIZE
	.align		4
.L_15:
        /*000c*/ 	.byte	0x04, 0x11
        /*000e*/ 	.short	(.L_17 - .L_16)
	.align		4
.L_16:
        /*0010*/ 	.word	index@($__internal_0_$__cuda_sm20_rcp_rn_f32_slowpath)
        /*0014*/ 	.word	0x00000000


	//----- nvinfo : EIATTR_FRAME_SIZE
	.align		4
.L_17:
        /*0018*/ 	.byte	0x04, 0x11
        /*001a*/ 	.short	(.L_19 - .L_18)
	.align		4
.L_18:
        /*001c*/ 	.word	index@(_ZN7cutlass13device_kernelINS_4fmha6kernel13FmhaKernelTmaINS1_10collective15FmhaMainloopTmaINS_10bfloat16_tEfN4cute5tupleIJNS7_1CILi64EEESA_NS9_ILi32EEEEEENS4_14ResidualFusionEJEEENS4_15FmhaFwdEpilogueIS6_fNS8_IJSA_SB_SA_EEEEEJEEEEEvNT_6ParamsE)
        /*0020*/ 	.word	0x00000000


	//----- nvinfo : EIATTR_MIN_STACK_SIZE
	.align		4
.L_19:
        /*0024*/ 	.byte	0x04, 0x12
        /*0026*/ 	.short	(.L_21 - .L_20)
	.align		4
.L_20:
        /*0028*/ 	.word	index@(_ZN7cutlass13device_kernelINS_4fmha6kernel13FmhaKernelTmaINS1_10collective15FmhaMainloopTmaINS_10bfloat16_tEfN4cute5tupleIJNS7_1CILi64EEESA_NS9_ILi32EEEEEENS4_14ResidualFusionEJEEENS4_15FmhaFwdEpilogueIS6_fNS8_IJSA_SB_SA_EEEEEJEEEEEvNT_6ParamsE)
        /*002c*/ 	.word	0x00000000
.L_21:


//--------------------- .nv.compat                --------------------------
	.section	.nv.compat,"",@"SHT_CUDA_COMPAT_INFO"
	.align	4
        /*0000*/ 	.byte	0x02, 0x09, 0x01, 0x00, 0x02, 0x02, 0x04, 0x00, 0x02, 0x05, 0x05, 0x00, 0x03, 0x07, 0x01, 0x01
        /*0010*/ 	.byte	0x02, 0x03, 0x01, 0x00, 0x02, 0x06, 0x01, 0x00, 0x04, 0x0b, 0x08, 0x00, 0x00, 0x00, 0x00, 0x00
        /*0020*/ 	.byte	0x00, 0x00, 0x00, 0x00


//--------------------- .nv.info._ZN7cutlass13device_kernelINS_4fmha6kernel13FmhaKernelTmaINS1_10collective15FmhaMainloopTmaINS_10bfloat16_tEfN4cute5tupleIJNS7_1CILi64EEESA_NS9_ILi32EEEEEENS4_14ResidualFusionEJEEENS4_15FmhaFwdEpilogueIS6_fNS8_IJSA_SB_SA_EEEEEJEEEEEvNT_6ParamsE --------------------------
	.section	.nv.info._ZN7cutlass13device_kernelINS_4fmha6kernel13FmhaKernelTmaINS1_10collective15FmhaMainloopTmaINS_10bfloat16_tEfN4cute5tupleIJNS7_1CILi64EEESA_NS9_ILi32EEEEEENS4_14ResidualFusionEJEEENS4_15FmhaFwdEpilogueIS6_fNS8_IJSA_SB_SA_EEEEEJEEEEEvNT_6ParamsE,"",@"SHT_CUDA_INFO"
	.sectionflags	@""
	.align	4


	//----- nvinfo : EIATTR_CUDA_API_VERSION
	.align		4
        /*0000*/ 	.byte	0x04, 0x37
        /*0002*/ 	.short	(.L_23 - .L_22)
.L_22:
        /*0004*/ 	.word	0x00000082


	//----- nvinfo : EIATTR_KPARAM_INFO
	.align		4
.L_23:
        /*0008*/ 	.byte	0x04, 0x17
        /*000a*/ 	.short	(.L_25 - .L_24)
.L_24:
        /*000c*/ 	.word	0x00000000
        /*0010*/ 	.short	0x0000
        /*0012*/ 	.short	0x0070
        /*0014*/ 	.byte	0x00, 0xf0, 0x01, 0x20


	//----- nvinfo : EIATTR_SPARSE_MMA_MASK
	.align		4
.L_25:
        /*0018*/ 	.byte	0x03, 0x50
        /*001a*/ 	.short	0x0000


	//----- nvinfo : EIATTR_MAXREG_COUNT
	.align		4
        /*001c*/ 	.byte	0x03, 0x1b
        /*001e*/ 	.short	0x00ff


	//----- nvinfo : EIATTR_NUM_BARRIERS
	.align		4
        /*0020*/ 	.byte	0x02, 0x4c
        /*0022*/ 	.byte	0x02
	.zero		1


	//----- nvinfo : EIATTR_EXTERNS
	.align		4
        /*0024*/ 	.byte	0x04, 0x0f
        /*0026*/ 	.short	(.L_27 - .L_26)


	//   ....[0]....
	.align		4
.L_26:
        /*0028*/ 	.word	index@(__assertfail)


	//----- nvinfo : EIATTR_MERCURY_ISA_VERSION
	.align		4
.L_27:
        /*002c*/ 	.byte	0x03, 0x5f
        /*002e*/ 	.short	0x0101


	//----- nvinfo : EIATTR_COOP_GROUP_MASK_REGIDS
	.align		4
        /*0030*/ 	.byte	0x04, 0x29
        /*0032*/ 	.short	(.L_29 - .L_28)


	//   ....[0]....
.L_28:
        /*0034*/ 	.word	0xffffffff


	//   ....[1]....
        /*0038*/ 	.word	0xffffffff


	//   ....[2]....
        /*003c*/ 	.word	0xffffffff


	//   ....[3]....
        /*0040*/ 	.word	0xffffffff


	//   ....[4]....
        /*0044*/ 	.word	0xffffffff


	//   ....[5]....
        /*0048*/ 	.word	0xffffffff


	//   ....[6]....
        /*004c*/ 	.word	0xffffffff


	//   ....[7]....
        /*0050*/ 	.word	0xffffffff


	//   ....[8]....
        /*0054*/ 	.word	0xffffffff


	//   ....[9]....
        /*0058*/ 	.word	0xffffffff


	//   ....[10]....
        /*005c*/ 	.word	0xffffffff


	//   ....[11]....
        /*0060*/ 	.word	0xffffffff


	//   ....[12]....
        /*0064*/ 	.word	0xffffffff


	//   ....[13]....
        /*0068*/ 	.word	0xffffffff


	//   ....[14]....
        /*006c*/ 	.word	0xffffffff


	//   ....[15]....
        /*0070*/ 	.word	0xffffffff


	//   ....[16]....
        /*0074*/ 	.word	0xffffffff


	//   ....[17]....
        /*0078*/ 	.word	0xffffffff


	//   ....[18]....
        /*007c*/ 	.word	0xffffffff


	//   ....[19]....
        /*0080*/ 	.word	0xffffffff


	//   ....[20]....
        /*0084*/ 	.word	0xffffffff


	//----- nvinfo : EIATTR_COOP_GROUP_INSTR_OFFSETS
	.align		4
.L_29:
        /*0088*/ 	.byte	0x04, 0x28
        /*008a*/ 	.short	(.L_31 - .L_30)


	//   ....[0]....
.L_30:
        /*008c*/ 	.word	0x00000050


	//   ....[1]....
        /*0090*/ 	.word	0x00000140


	//   ....[2]....
        /*0094*/ 	.word	0x00000270


	//   ....[3]....
        /*0098*/ 	.word	0x00000410


	//   ....[4]....
        /*009c*/ 	.word	0x00000550


	//   ....[5]....
        /*00a0*/ 	.word	0x00001880


	//   ....[6]....
        /*00a4*/ 	.word	0x00001960


	//   ....[7]....
        /*00a8*/ 	.word	0x000019a0


	//   ....[8]....
        /*00ac*/ 	.word	0x00001a20


	//   ....[9]....
        /*00b0*/ 	.word	0x00002f80


	//   ....[10]....
        /*00b4*/ 	.word	0x00002fa0


	//   ....[11]....
        /*00b8*/ 	.word	0x00002fc0


	//   ....[12]....
        /*00bc*/ 	.word	0x00002fe0


	//   ....[13]....
        /*00c0*/ 	.word	0x00004ed0


	//   ....[14]....
        /*00c4*/ 	.word	0x00004ef0


	//   ....[15]....
        /*00c8*/ 	.word	0x00004f20


	//   ....[16]....
        /*00cc*/ 	.word	0x00004f50


	//   ....[17]....
        /*00d0*/ 	.word	0x000064a0


	//   ....[18]....
        /*00d4*/ 	.word	0x000064e0


	//   ....[19]....
        /*00d8*/ 	.word	0x00006520


	//   ....[20]....
        /*00dc*/ 	.word	0x00006530


	//----- nvinfo : EIATTR_SYSCALL_OFFSETS
	.align		4
.L_31:
        /*00e0*/ 	.byte	0x04, 0x46
        /*00e2*/ 	.short	(.L_33 - .L_32)


	//   ....[0]....
.L_32:
        /*00e4*/ 	.word	0x00006d80


	//   ....[1]....
        /*00e8*/ 	.word	0x00006ea0


	//----- nvinfo : EIATTR_MBARRIER_INSTR_OFFSETS
	.align		4
.L_33:
        /*00ec*/ 	.byte	0x04, 0x39
        /*00ee*/ 	.short	(.L_35 - .L_34)


	//   ....[0]....
.L_34:
        /*00f0*/ 	.word	0x00000240
        /*00f4*/ 	.word	0x000000ff
        /*00f8*/ 	.word	0x00005040
        /*00fc*/ 	.short	0x0100
        /*00fe*/ 	.byte	0x08
	.zero		1


	//   ....[1]....
        /*0100*/ 	.word	0x00000250
        /*0104*/ 	.word	0x000000ff
        /*0108*/ 	.word	0x00005048
        /*010c*/ 	.short	0x0100
        /*010e*/ 	.byte	0x08
	.zero		1


	//   ....[2]....
        /*0110*/ 	.word	0x00000380
        /*0114*/ 	.word	0x000000ff
        /*0118*/ 	.word	0x00005000
        /*011c*/ 	.short	0x0100
        /*011e*/ 	.byte	0x08
	.zero		1


	//   ....[3]....
        /*0120*/ 	.word	0x00000390
        /*0124*/ 	.word	0x000000ff
        /*0128*/ 	.word	0x00005020
        /*012c*/ 	.short	0x0100
        /*012e*/ 	.byte	0x08
	.zero		1


	//   ....[4]....
        /*0130*/ 	.word	0x000003a0
        /*0134*/ 	.word	0x000000ff
        /*0138*/ 	.word	0x00005008
        /*013c*/ 	.short	0x0100
        /*013e*/ 	.byte	0x08
	.zero		1


	//   ....[5]....
        /*0140*/ 	.word	0x000003b0
        /*0144*/ 	.word	0x000000ff
        /*0148*/ 	.word	0x00005028
        /*014c*/ 	.short	0x0100
        /*014e*/ 	.byte	0x08
	.zero		1


	//   ....[6]....
        /*0150*/ 	.word	0x000003c0
        /*0154*/ 	.word	0x000000ff
        /*0158*/ 	.word	0x00005010
        /*015c*/ 	.short	0x0100
        /*015e*/ 	.byte	0x08
	.zero		1


	//   ....[7]....
        /*0160*/ 	.word	0x000003d0
        /*0164*/ 	.word	0x000000ff
        /*0168*/ 	.word	0x00005030
        /*016c*/ 	.short	0x0100
        /*016e*/ 	.byte	0x08
	.zero		1


	//   ....[8]....
        /*0170*/ 	.word	0x000003e0
        /*0174*/ 	.word	0x000000ff
        /*0178*/ 	.word	0x00005018
        /*017c*/ 	.short	0x0100
        /*017e*/ 	.byte	0x08
	.zero		1


	//   ....[9]....
        /*0180*/ 	.word	0x000003f0
        /*0184*/ 	.word	0x000000ff
        /*0188*/ 	.word	0x00005038
        /*018c*/ 	.short	0x0100
        /*018e*/ 	.byte	0x08
	.zero		1


	//   ....[10]....
        /*0190*/ 	.word	0x00000520
        /*0194*/ 	.word	0x000000ff
        /*0198*/ 	.word	0x00005050
        /*019c*/ 	.short	0x0100
        /*019e*/ 	.byte	0x08
	.zero		1


	//   ....[11]....
        /*01a0*/ 	.word	0x00000530
        /*01a4*/ 	.word	0x000000ff
        /*01a8*/ 	.word	0x00005058
        /*01ac*/ 	.short	0x0100
        /*01ae*/ 	.byte	0x08
	.zero		1


	//   ....[12]....
        /*01b0*/ 	.word	0x00000690
        /*01b4*/ 	.word	0x00000003
        /*01b8*/ 	.word	0x00005048
        /*01bc*/ 	.short	0x010a
        /*01be*/ 	.byte	0x3f
	.zero		1


	//   ....[13]....
        /*01c0*/ 	.word	0x00000960
        /*01c4*/ 	.word	0x00000002
        /*01c8*/ 	.word	0x00005020
        /*01cc*/ 	.short	0x010a
        /*01ce*/ 	.byte	0x3f
	.zero		1


	//   ....[14]....
        /*01d0*/ 	.word	0x00000b10
        /*01d4*/ 	.word	0x00000002
        /*01d8*/ 	.word	0x00005020
        /*01dc*/ 	.short	0x010a
        /*01de*/ 	.byte	0x3f
	.zero		1


	//   ....[15]....
        /*01e0*/ 	.word	0x00000d30
        /*01e4*/ 	.word	0x00000003
        /*01e8*/ 	.word	0x00005020
        /*01ec*/ 	.short	0x010a
        /*01ee*/ 	.byte	0x3f
	.zero		1


	//   ....[16]....
        /*01f0*/ 	.word	0x00000f40
        /*01f4*/ 	.word	0x00000003
        /*01f8*/ 	.word	0x00005020
        /*01fc*/ 	.short	0x010a
        /*01fe*/ 	.byte	0x3f
	.zero		1


	//   ....[17]....
        /*0200*/ 	.word	0x00001170
        /*0204*/ 	.word	0x00000002
        /*0208*/ 	.word	0x00005040
        /*020c*/ 	.short	0x010a
        /*020e*/ 	.byte	0x3f
	.zero		1


	//   ....[18]....
        /*0210*/ 	.word	0x00001190
        /*0214*/ 	.word	0x00000002
        /*0218*/ 	.word	0x00005000
        /*021c*/ 	.short	0x010a
        /*021e*/ 	.byte	0x3f
	.zero		1


	//   ....[19]....
        /*0220*/ 	.word	0x00001cb0
        /*0224*/ 	.word	0x00000002
        /*0228*/ 	.word	0x00005008
        /*022c*/ 	.short	0x010a
        /*022e*/ 	.byte	0x3f
	.zero		1


	//   ....[20]....
        /*0230*/ 	.word	0x00002930
        /*0234*/ 	.word	0x00000014
        /*0238*/ 	.word	0x00000000
        /*023c*/ 	.short	0x0101
        /*023e*/ 	.byte	0x3f
	.zero		1


	//   ....[21]....
        /*0240*/ 	.word	0x000029f0
        /*0244*/ 	.word	0x00000013
        /*0248*/ 	.word	0x00005000
        /*024c*/ 	.short	0x010a
        /*024e*/ 	.byte	0x3f
	.zero		1


	//   ....[22]....
        /*0250*/ 	.word	0x00002b60
        /*0254*/ 	.word	0x0000000e
        /*0258*/ 	.word	0x00005020
        /*025c*/ 	.short	0x010a
        /*025e*/ 	.byte	0x3f
	.zero		1


	//   ....[23]....
        /*0260*/ 	.word	0x00003050
        /*0264*/ 	.word	0x0000004c
        /*0268*/ 	.word	0x00000000
        /*026c*/ 	.short	0x0101
        /*026e*/ 	.byte	0x3f
	.zero		1


	//   ....[24]....
        /*0270*/ 	.word	0x00003090
        /*0274*/ 	.word	0x00000014
        /*0278*/ 	.word	0x00005000
        /*027c*/ 	.short	0x010a
        /*027e*/ 	.byte	0x3f
	.zero		1


	//   ....[25]....
        /*0280*/ 	.word	0x000041b0
        /*0284*/ 	.word	0x0000000c
        /*0288*/ 	.word	0x00000000
        /*028c*/ 	.short	0x0101
        /*028e*/ 	.byte	0x3f
	.zero		1


	//   ....[26]....
        /*0290*/ 	.word	0x00004250
        /*0294*/ 	.word	0x0000000e
        /*0298*/ 	.word	0x00005020
        /*029c*/ 	.short	0x010a
        /*029e*/ 	.byte	0x3f
	.zero		1


	//   ....[27]....
        /*02a0*/ 	.word	0x00004510
        /*02a4*/ 	.word	0x00000013
        /*02a8*/ 	.word	0x00005000
        /*02ac*/ 	.short	0x010a
        /*02ae*/ 	.byte	0x3f
	.zero		1


	//   ....[28]....
        /*02b0*/ 	.word	0x00004690
        /*02b4*/ 	.word	0x00000012
        /*02b8*/ 	.word	0x00005020
        /*02bc*/ 	.short	0x010a
        /*02be*/ 	.byte	0x3f
	.zero		1


	//   ....[29]....
        /*02c0*/ 	.word	0x00004fd0
        /*02c4*/ 	.word	0x0000004a
        /*02c8*/ 	.word	0x00000000
        /*02cc*/ 	.short	0x0101
        /*02ce*/ 	.byte	0x3f
	.zero		1


	//   ....[30]....
        /*02d0*/ 	.word	0x00005010
        /*02d4*/ 	.word	0x00000048
        /*02d8*/ 	.word	0x00005000
        /*02dc*/ 	.short	0x010a
        /*02de*/ 	.byte	0x3f
	.zero		1


	//   ....[31]....
        /*02e0*/ 	.word	0x00006120
        /*02e4*/ 	.word	0x00000006
        /*02e8*/ 	.word	0x00000000
        /*02ec*/ 	.short	0x0101
        /*02ee*/ 	.byte	0x3f
	.zero		1


	//   ....[32]....
        /*02f0*/ 	.word	0x000061a0
        /*02f4*/ 	.word	0x00000006
        /*02f8*/ 	.word	0x00005020
        /*02fc*/ 	.short	0x010a
        /*02fe*/ 	.byte	0x3f
	.zero		1


	//   ....[33]....
        /*0300*/ 	.word	0x00007340
        /*0304*/ 	.word	0x00000003
        /*0308*/ 	.word	0x00005048
        /*030c*/ 	.short	0x010a
        /*030e*/ 	.byte	0x3f
	.zero		1


	//   ....[34]....
        /*0310*/ 	.word	0x00007390
        /*0314*/ 	.word	0x00000002
        /*0318*/ 	.word	0x00005020
        /*031c*/ 	.short	0x010a
        /*031e*/ 	.byte	0x3f
	.zero		1


	//   ....[35]....
        /*0320*/ 	.word	0x000073e0
        /*0324*/ 	.word	0x00000002
        /*0328*/ 	.word	0x00005020
        /*032c*/ 	.short	0x010a
        /*032e*/ 	.byte	0x3f
	.zero		1


	//   ....[36]....
        /*0330*/ 	.word	0x00007430
        /*0334*/ 	.word	0x00000003
        /*0338*/ 	.word	0x00005020
        /*033c*/ 	.short	0x010a
        /*033e*/ 	.byte	0x3f
	.zero		1


	//   ....[37]....
        /*0340*/ 	.word	0x00007480
        /*0344*/ 	.word	0x00000003
        /*0348*/ 	.word	0x00005020
        /*034c*/ 	.short	0x010a
        /*034e*/ 	.byte	0x3f
	.zero		1


	//   ....[38]....
        /*0350*/ 	.word	0x000074d0
        /*0354*/ 	.word	0x00000002
        /*0358*/ 	.word	0x00005040
        /*035c*/ 	.short	0x010a
        /*035e*/ 	.byte	0x3f
	.zero		1


	//   ....[39]....
        /*0360*/ 	.word	0x00007520
        /*0364*/ 	.word	0x00000002
        /*0368*/ 	.word	0x00005000
        /*036c*/ 	.short	0x010a
        /*036e*/ 	.byte	0x3f
	.zero		1


	//   ....[40]....
        /*0370*/ 	.word	0x00007570
        /*0374*/ 	.word	0x00000002
        /*0378*/ 	.word	0x00005008
        /*037c*/ 	.short	0x010a
        /*037e*/ 	.byte	0x3f
	.zero		1


	//   ....[41]....
        /*0380*/ 	.word	0x000075c0
        /*0384*/ 	.word	0x00000013
        /*0388*/ 	.word	0x00005000
        /*038c*/ 	.short	0x010a
        /*038e*/ 	.byte	0x3f
	.zero		1


	//   ....[42]....
        /*0390*/ 	.word	0x00007610
        /*0394*/ 	.word	0x0000000e
        /*0398*/ 	.word	0x00005020
        /*039c*/ 	.short	0x010a
        /*039e*/ 	.byte	0x3f
	.zero		1


	//   ....[43]....
        /*03a0*/ 	.word	0x00007660
        /*03a4*/ 	.word	0x00000014
        /*03a8*/ 	.word	0x00005000
        /*03ac*/ 	.short	0x010a
        /*03ae*/ 	.byte	0x3f
	.zero		1


	//   ....[44]....
        /*03b0*/ 	.word	0x000076b0
        /*03b4*/ 	.word	0x0000000e
        /*03b8*/ 	.word	0x00005020
        /*03bc*/ 	.short	0x010a
        /*03be*/ 	.byte	0x3f
	.zero		1


	//   ....[45]....
        /*03c0*/ 	.word	0x00007700
        /*03c4*/ 	.word	0x00000013
        /*03c8*/ 	.word	0x00005000
        /*03cc*/ 	.short	0x010a
        /*03ce*/ 	.byte	0x3f
	.zero		1


	//   ....[46]....
        /*03d0*/ 	.word	0x00007750
        /*03d4*/ 	.word	0x00000012
        /*03d8*/ 	.word	0x00005020
        /*03dc*/ 	.short	0x010a
        /*03de*/ 	.byte	0x3f
	.zero		1


	//   ....[47]....
        /*03e0*/ 	.word	0x000077a0
        /*03e4*/ 	.word	0x00000048
        /*03e8*/ 	.word	0x00005000
        /*03ec*/ 	.short	0x010a
        /*03ee*/ 	.byte	0x3f
	.zero		1


	//   ....[48]....
        /*03f0*/ 	.word	0x000077f0
        /*03f4*/ 	.word	0x00000006
        /*03f8*/ 	.word	0x00005020
        /*03fc*/ 	.short	0x010a
        /*03fe*/ 	.byte	0x3f
	.zero		1


	//----- nvinfo : EIATTR_NUM_MBARRIERS
	.align		4
.L_35:
        /*0400*/ 	.byte	0x03, 0x38
        /*0402*/ 	.short	0x000c


	//----- nvinfo : EIATTR_EXIT_INSTR_OFFSETS
	.align		4
        /*0404*/ 	.byte	0x04, 0x1c
        /*0406*/ 	.short	(.L_37 - .L_36)


	//   ....[0]....
.L_36:
        /*0408*/ 	.word	0x00007330


	//----- nvinfo : EIATTR_MAX_THREADS
	.align		4
.L_37:
        /*040c*/ 	.byte	0x04, 0x05
        /*040e*/ 	.short	(.L_39 - .L_38)
.L_38:
        /*0410*/ 	.word	0x00000080
        /*0414*/ 	.word	0x00000001
        /*0418*/ 	.word	0x00000001


	//----- nvinfo : EIATTR_CRS_STACK_SIZE
	.align		4
.L_39:
        /*041c*/ 	.byte	0x04, 0x1e
        /*041e*/ 	.short	(.L_41 - .L_40)
.L_40:
        /*0420*/ 	.word	0x00000000


	//----- nvinfo : EIATTR_CBANK_PARAM_SIZE
	.align		4
.L_41:
        /*0424*/ 	.byte	0x03, 0x19
        /*0426*/ 	.short	0x0870


	//----- nvinfo : EIATTR_PARAM_CBANK
	.align		4
        /*0428*/ 	.byte	0x04, 0x0a
        /*042a*/ 	.short	(.L_43 - .L_42)
	.align		4
.L_42:
        /*042c*/ 	.word	index@(.nv.constant0._ZN7cutlass13device_kernelINS_4fmha6kernel13FmhaKernelTmaINS1_10collective15FmhaMainloopTmaINS_10bfloat16_tEfN4cute5tupleIJNS7_1CILi64EEESA_NS9_ILi32EEEEEENS4_14ResidualFusionEJEEENS4_15FmhaFwdEpilogueIS6_fNS8_IJSA_SB_SA_EEEEEJEEEEEvNT_6ParamsE)
        /*0430*/ 	.short	0x0210
        /*0432*/ 	.short	0x0870


	//----- nvinfo : EIATTR_SW_WAR
	.align		4
.L_43:
        /*0434*/ 	.byte	0x04, 0x36
        /*0436*/ 	.short	(.L_45 - .L_44)
.L_44:
        /*0438*/ 	.word	0x00000008
.L_45:


//--------------------- .nv.callgraph             --------------------------
	.section	.nv.callgraph,"",@"SHT_CUDA_CALLGRAPH"
	.align	4
	.sectionentsize	8
	.align		4
        /*0000*/ 	.word	0x00000000
	.align		4
        /*0004*/ 	.word	0xffffffff
	.align		4
        /*0008*/ 	.word	index@(_ZN7cutlass13device_kernelINS_4fmha6kernel13FmhaKernelTmaINS1_10collective15FmhaMainloopTmaINS_10bfloat16_tEfN4cute5tupleIJNS7_1CILi64EEESA_NS9_ILi32EEEEEENS4_14ResidualFusionEJEEENS4_15FmhaFwdEpilogueIS6_fNS8_IJSA_SB_SA_EEEEEJEEEEEvNT_6ParamsE)
	.align		4
        /*000c*/ 	.word	index@(__assertfail)
	.align		4
        /*0010*/ 	.word	0x00000000
	.align		4
        /*0014*/ 	.word	0xfffffffe
	.align		4
        /*0018*/ 	.word	0x00000000
	.align		4
        /*001c*/ 	.word	0xfffffffd
	.align		4
        /*0020*/ 	.word	0x00000000
	.align		4
        /*0024*/ 	.word	0xfffffffc


//--------------------- .nv.constant4             --------------------------
	.section	.nv.constant4,"a",@progbits
	.align	8
	.align		8
.nv.constant4:
        /*0000*/ 	.dword	__assertfail
	.align		8
        /*0008*/ 	.dword	__unnamed_1
	.align		8
        /*0010*/ 	.dword	_ZN39_INTERNAL_2c64bf34_4_k_cu_f349158d_28224cuda3std3__45__cpo5beginE
	.align		8
        /*0018*/ 	.dword	_ZN39_INTERNAL_2c64bf34_4_k_cu_f349158d_28224cuda3std3__45__cpo3endE
	.align		8
        /*0020*/ 	.dword	_ZN39_INTERNAL_2c64bf34_4_k_cu_f349158d_28224cuda3std3__45__cpo6cbeginE
	.align		8
        /*0028*/ 	.dword	_ZN39_INTERNAL_2c64bf34_4_k_cu_f349158d_28224cuda3std3__45__cpo4cendE
	.align		8
        /*0030*/ 	.dword	_ZN39_INTERNAL_2c64bf34_4_k_cu_f349158d_28224cuda3std3__441_GLOBAL__N__2c64bf34_4_k_cu_f349158d_28226ignoreE
	.align		8
        /*0038*/ 	.dword	_ZN39_INTERNAL_2c64bf34_4_k_cu_f349158d_28224cuda3std3__419piecewise_constructE
	.align		8
        /*0040*/ 	.dword	_ZN39_INTERNAL_2c64bf34_4_k_cu_f349158d_28224cuda3std3__48in_placeE
	.align		8
        /*0048*/ 	.dword	_ZN39_INTERNAL_2c64bf34_4_k_cu_f349158d_28224cuda3std6ranges3__45__cpo4swapE
	.align		8
        /*0050*/ 	.dword	_ZN39_INTERNAL_2c64bf34_4_k_cu_f349158d_28224cuda3std6ranges3__45__cpo9iter_moveE
	.align		8
        /*0058*/ 	.dword	_ZN39_INTERNAL_2c64bf34_4_k_cu_f349158d_28224cute7productE
	.align		8
        /*0060*/ 	.dword	_ZN39_INTERNAL_2c64bf34_4_k_cu_f349158d_28224cute1_E
	.align		8
        /*0068*/ 	.dword	$str$23
	.align		8
        /*0070*/ 	.dword	$str$24


//--------------------- .text._ZN7cutlass13device_kernelINS_4fmha6kernel13FmhaKernelTmaINS1_10collective15FmhaMainloopTmaINS_10bfloat16_tEfN4cute5tupleIJNS7_1CILi64EEESA_NS9_ILi32EEEEEENS4_14ResidualFusionEJEEENS4_15FmhaFwdEpilogueIS6_fNS8_IJSA_SB_SA_EEEEEJEEEEEvNT_6ParamsE --------------------------
	.section	.text._ZN7cutlass13device_kernelINS_4fmha6kernel13FmhaKernelTmaINS1_10collective15FmhaMainloopTmaINS_10bfloat16_tEfN4cute5tupleIJNS7_1CILi64EEESA_NS9_ILi32EEEEEENS4_14ResidualFusionEJEEENS4_15FmhaFwdEpilogueIS6_fNS8_IJSA_SB_SA_EEEEEJEEEEEvNT_6ParamsE,"ax",@progbits
	.align	128
.text._ZN7cutlass13device_kernelINS_4fmha6kernel13FmhaKernelTmaINS1_10collective15FmhaMainloopTmaINS_10bfloat16_tEfN4cute5tupleIJNS7_1CILi64EEESA_NS9_ILi32EEEEEENS4_14ResidualFusionEJEEENS4_15FmhaFwdEpilogueIS6_fNS8_IJSA_SB_SA_EEEEEJEEEEEvNT_6ParamsE:
        .type           _ZN7cutlass13device_kernelINS_4fmha6kernel13FmhaKernelTmaINS1_10collective15FmhaMainloopTmaINS_10bfloat16_tEfN4cute5tupleIJNS7_1CILi64EEESA_NS9_ILi32EEEEEENS4_14ResidualFusionEJEEENS4_15FmhaFwdEpilogueIS6_fNS8_IJSA_SB_SA_EEEEEJEEEEEvNT_6ParamsE,@function
        .size           _ZN7cutlass13device_kernelINS_4fmha6kernel13FmhaKernelTmaINS1_10collective15FmhaMainloopTmaINS_10bfloat16_tEfN4cute5tupleIJNS7_1CILi64EEESA_NS9_ILi32EEEEEENS4_14ResidualFusionEJEEENS4_15FmhaFwdEpilogueIS6_fNS8_IJSA_SB_SA_EEEEEJEEEEEvNT_6ParamsE,(.L_x_91 - _ZN7cutlass13device_kernelINS_4fmha6kernel13FmhaKernelTmaINS1_10collective15FmhaMainloopTmaINS_10bfloat16_tEfN4cute5tupleIJNS7_1CILi64EEESA_NS9_ILi32EEEEEENS4_14ResidualFusionEJEEENS4_15FmhaFwdEpilogueIS6_fNS8_IJSA_SB_SA_EEEEEJEEEEEvNT_6ParamsE)
        .other          _ZN7cutlass13device_kernelINS_4fmha6kernel13FmhaKernelTmaINS1_10collective15FmhaMainloopTmaINS_10bfloat16_tEfN4cute5tupleIJNS7_1CILi64EEESA_NS9_ILi32EEEEEENS4_14ResidualFusionEJEEENS4_15FmhaFwdEpilogueIS6_fNS8_IJSA_SB_SA_EEEEEJEEEEEvNT_6ParamsE,@"STO_CUDA_ENTRY STV_DEFAULT"
_ZN7cutlass13device_kernelINS_4fmha6kernel13FmhaKernelTmaINS1_10collective15FmhaMainloopTmaINS_10bfloat16_tEfN4cute5tupleIJNS7_1CILi64EEESA_NS9_ILi32EEEEEENS4_14ResidualFusionEJEEENS4_15FmhaFwdEpilogueIS6_fNS8_IJSA_SB_SA_EEEEEJEEEEEvNT_6ParamsE:
[----:B------:R-:W1:Y:S01]  /*0000*/  LDC R1, c[0x0][0x28] ;  /* 0x00000a00ff017b82 */ /* 0x000e620000000800 */
[----:B------:R-:W2:Y:S01]  /*0010*/  S2R R16, SR_TID.X ;  /* 0x0000000000107919 */ /* 0x000ea20000002100 */
[----:B------:R-:W-:Y:S01]  /*0020*/  ELECT P0, URZ, PT ;  /* 0x00000000003f782f */ /* 0x000fe20003800000 */
[----:B------:R-:W-:Y:S01]  /*0030*/  BSSY B0, `(.L_x_0) ;  /* 0x0000010000007945 */ /* 0x000fe20003800000 */
[----:B--2---:R-:W-:-:S05]  /*0040*/  SHF.R.U32.HI R9, RZ, 0x5, R16 ;  /* 0x00000005ff097819 */ /* 0x004fca0000011610 */
[----:B------:R-:W2:Y:S02]  /*0050*/  SHFL.IDX PT, R0, R9, RZ, 0x1f ;  /* 0x00001fff09007589 */ /* 0x000ea400000e0000 */
[----:B--2---:R-:W-:-:S13]  /*0060*/  ISETP.NE.OR P0, PT, R0, RZ, !P0 ;  /* 0x000000ff0000720c */ /* 0x004fda0004705670 */
[----:B-1----:R-:W-:Y:S05]  /*0070*/  @P0 BRA `(.L_x_1) ;  /* 0x00000000002c0947 */ /* 0x002fea0003800000 */
[----:B------:R-:W-:Y:S02]  /*0080*/  ULDC.64 UR4, c[0x0][0x198] ;  /* 0x0000660000047ab9 */ /* 0x000fe40000000a00 */
[----:B------:R-:W-:Y:S02]  /*0090*/  UIADD3 UR6, UP0, UR4, 0xf0, URZ ;  /* 0x000000f004067890 */ /* 0x000fe4000ff1e03f */
[----:B------:R-:W-:Y:S02]  /*00a0*/  UIADD3 UR8, UP1, UR4, 0x1f0, URZ ;  /* 0x000001f004087890 */ /* 0x000fe4000ff3e03f */
[----:B------:R-:W-:Y:S02]  /*00b0*/  UIADD3 UR4, UP2, UR4, 0x2f0, URZ ;  /* 0x000002f004047890 */ /* 0x000fe4000ff5e03f */
[----:B------:R-:W-:Y:S02]  /*00c0*/  UIADD3.X UR7, URZ, UR5, URZ, UP0, !UPT ;  /* 0x000000053f077290 */ /* 0x000fe400087fe43f */
[----:B------:R-:W-:-:S02]  /*00d0*/  UIADD3.X UR9, URZ, UR5, URZ, UP1, !UPT ;  /* 0x000000053f097290 */ /* 0x000fc40008ffe43f */
[----:B------:R-:W-:-:S05]  /*00e0*/  UIADD3.X UR5, URZ, UR5, URZ, UP2, !UPT ;  /* 0x000000053f057290 */ /* 0x000fca00097fe43f */
[----:B------:R1:W-:Y:S02]  /*00f0*/  UTMACCTL.PF [UR6] ;  /* 0x00000000060079b9 */ /* 0x0003e40008040000 */
[----:B------:R1:W-:Y:S02]  /*0100*/  UTMACCTL.PF [UR8] ;  /* 0x00000000080079b9 */ /* 0x0003e40008040000 */
[----:B------:R1:W-:Y:S02]  /*0110*/  UTMACCTL.PF [UR4] ;  /* 0x00000000040079b9 */ /* 0x0003e40008040000 */
[----:B-1----:R-:W-:Y:S01]  /*0120*/  NOP ;  /* 0x0000000000007918 */ /* 0x002fe20000000000 */
.L_x_1:
[----:B------:R-:W-:Y:S05]  /*0130*/  BSYNC B0 ;  /* 0x0000000000007941 */ /* 0x000fea0003800000 */
.L_x_0:
[----:B------:R-:W1:Y:S02]  /*0140*/  SHFL.IDX PT, R0, R9, RZ, 0x1f ;  /* 0x00001fff09007589 */ /* 0x000e6400000e0000 */
[----:B-1----:R-:W-:-:S13]  /*0150*/  ISETP.NE.AND P0, PT, R0, RZ, PT ;  /* 0x000000ff0000720c */ /* 0x002fda0003f05270 */
[----:B------:R-:W-:Y:S05]  /*0160*/  @P0 BRA `(.L_x_2) ;  /* 0x0000000000400947 */ /* 0x000fea0003800000 */
[----:B------:R-:W1:Y:S01]  /*0170*/  S2UR UR8, SR_CgaCtaId ;  /* 0x00000000000879c3 */ /* 0x000e620000008800 */
[----:B------:R-:W-:Y:S01]  /*0180*/  UMOV UR4, 0x400 ;  /* 0x0000040000047882 */ /* 0x000fe20000000000 */
[----:B------:R-:W-:Y:S01]  /*0190*/  UMOV UR5, 0x1 ;  /* 0x0000000100057882 */ /* 0x000fe20000000000 */
[----:B------:R-:W-:Y:S01]  /*01a0*/  UMOV UR6, 0x80 ;  /* 0x0000008000067882 */ /* 0x000fe20000000000 */
[----:B------:R-:W-:Y:S01]  /*01b0*/  ELECT P0, URZ, PT ;  /* 0x00000000003f782f */ /* 0x000fe20003800000 */
[----:B------:R-:W-:-:S04]  /*01c0*/  UIADD3 UR6, -UR6, 0x100000, URZ ;  /* 0x0010000006067890 */ /* 0x000fc8000fffe13f */
[----:B------:R-:W-:Y:S02]  /*01d0*/  USHF.L.U32 UR7, UR6, 0xb, URZ ;  /* 0x0000000b06077899 */ /* 0x000fe4000800063f */
[----:B------:R-:W-:Y:S02]  /*01e0*/  USHF.L.U32 UR6, UR6, 0x1, URZ ;  /* 0x0000000106067899 */ /* 0x000fe4000800063f */
[----:B-1----:R-:W-:Y:S02]  /*01f0*/  ULEA UR8, UR8, UR4, 0x18 ;  /* 0x0000000408087291 */ /* 0x002fe4000f8ec03f */
[----:B------:R-:W-:-:S04]  /*0200*/  UIADD3 UR4, -UR5, 0x100000, URZ ;  /* 0x0010000005047890 */ /* 0x000fc8000fffe13f */
[----:B------:R-:W-:Y:S02]  /*0210*/  USHF.L.U32 UR5, UR4, 0xb, URZ ;  /* 0x0000000b04057899 */ /* 0x000fe4000800063f */
[----:B------:R-:W-:Y:S01]  /*0220*/  USHF.L.U32 UR4, UR4, 0x1, URZ ;  /* 0x0000000104047899 */ /* 0x000fe2000800063f */
[----:B------:R-:W1:Y:S11]  /*0230*/  FENCE.VIEW.ASYNC.S ;  /* 0x00000000000073c6 */ /* 0x000e760000000000 */
[----:B-1----:R1:W2:Y:S01]  /*0240*/  SYNCS.EXCH.64 URZ, [UR8+0x5040], UR4 ;  /* 0x00504004083f75b2 */ /* 0x0022a20008000100 */
[----:B------:R1:W3:Y:S01]  /*0250*/  SYNCS.EXCH.64 URZ, [UR8+0x5048], UR6 ;  /* 0x00504806083f75b2 */ /* 0x0002e20008000100 */
[----:B------:R-:W-:Y:S01]  /*0260*/  NOP ;  /* 0x0000000000007918 */ /* 0x000fe20000000000 */
.L_x_2:
[----:B------:R-:W4:Y:S01]  /*0270*/  SHFL.IDX PT, R0, R9, RZ, 0x1f ;  /* 0x00001fff09007589 */ /* 0x000f2200000e0000 */
[----:B------:R-:W-:Y:S01]  /*0280*/  NOP ;  /* 0x0000000000007918 */ /* 0x000fe20000000000 */
[----:B----4-:R-:W-:-:S13]  /*0290*/  ISETP.NE.AND P0, PT, R0, RZ, PT ;  /* 0x000000ff0000720c */ /* 0x010fda0003f05270 */
[----:B------:R-:W-:Y:S05]  /*02a0*/  @P0 BRA `(.L_x_3) ;  /* 0x0000000000580947 */ /* 0x000fea0003800000 */
[----:B-1----:R-:W1:Y:S01]  /*02b0*/  S2UR UR5, SR_CgaCtaId ;  /* 0x00000000000579c3 */ /* 0x002e620000008800 */
[----:B------:R-:W-:Y:S01]  /*02c0*/  UMOV UR4, 0x400 ;  /* 0x0000040000047882 */ /* 0x000fe20000000000 */
[----:B------:R-:W-:Y:S01]  /*02d0*/  UMOV UR6, 0x1 ;  /* 0x0000000100067882 */ /* 0x000fe20000000000 */
[----:B------:R-:W-:Y:S01]  /*02e0*/  UMOV UR7, 0x80 ;  /* 0x0000008000077882 */ /* 0x000fe20000000000 */
[----:B------:R-:W-:Y:S01]  /*02f0*/  ELECT P0, URZ, PT ;  /* 0x00000000003f782f */ /* 0x000fe20003800000 */
[----:B-1----:R-:W-:Y:S02]  /*0300*/  ULEA UR8, UR5, UR4, 0x18 ;  /* 0x0000000405087291 */ /* 0x002fe4000f8ec03f */
[----:B------:R-:W-:-:S04]  /*0310*/  UIADD3 UR4, -UR6, 0x100000, URZ ;  /* 0x0010000006047890 */ /* 0x000fc8000fffe13f */
[----:B------:R-:W-:Y:S02]  /*0320*/  USHF.L.U32 UR5, UR4, 0xb, URZ ;  /* 0x0000000b04057899 */ /* 0x000fe4000800063f */
[----:B------:R-:W-:Y:S02]  /*0330*/  USHF.L.U32 UR4, UR4, 0x1, URZ ;  /* 0x0000000104047899 */ /* 0x000fe4000800063f */
[----:B------:R-:W-:-:S04]  /*0340*/  UIADD3 UR6, -UR7, 0x100000, URZ ;  /* 0x0010000007067890 */ /* 0x000fc8000fffe13f */
[----:B------:R-:W-:Y:S02]  /*0350*/  USHF.L.U32 UR7, UR6, 0xb, URZ ;  /* 0x0000000b06077899 */ /* 0x000fe4000800063f */
[----:B------:R-:W-:Y:S01]  /*0360*/  USHF.L.U32 UR6, UR6, 0x1, URZ ;  /* 0x0000000106067899 */ /* 0x000fe2000800063f */
[----:B------:R-:W1:Y:S03]  /*0370*/  FENCE.VIEW.ASYNC.S ;  /* 0x00000000000073c6 */ /* 0x000e660000000000 */
[----:B-1----:R4:W1:Y:S08]  /*0380*/  SYNCS.EXCH.64 URZ, [UR8+0x5000], UR4 ;  /* 0x00500004083f75b2 */ /* 0x0028700008000100 */
[----:B------:R4:W1:Y:S01]  /*0390*/  SYNCS.EXCH.64 URZ, [UR8+0x5020], UR6 ;  /* 0x00502006083f75b2 */ /* 0x0008620008000100 */
[----:B------:R4:W1:Y:S01]  /*03a0*/  SYNCS.EXCH.64 URZ, [UR8+0x5008], UR4 ;  /* 0x00500804083f75b2 */ /* 0x0008620008000100 */
[----:B------:R4:W1:Y:S01]  /*03b0*/  SYNCS.EXCH.64 URZ, [UR8+0x5028], UR6 ;  /* 0x00502806083f75b2 */ /* 0x0008620008000100 */
[----:B------:R4:W1:Y:S01]  /*03c0*/  SYNCS.EXCH.64 URZ, [UR8+0x5010], UR4 ;  /* 0x00501004083f75b2 */ /* 0x0008620008000100 */
[----:B------:R4:W1:Y:S01]  /*03d0*/  SYNCS.EXCH.64 URZ, [UR8+0x5030], UR6 ;  /* 0x00503006083f75b2 */ /* 0x0008620008000100 */
[----:B------:R4:W1:Y:S01]  /*03e0*/  SYNCS.EXCH.64 URZ, [UR8+0x5018], UR4 ;  /* 0x00501804083f75b2 */ /* 0x0008620008000100 */
[----:B------:R4:W1:Y:S02]  /*03f0*/  SYNCS.EXCH.64 URZ, [UR8+0x5038], UR6 ;  /* 0x00503806083f75b2 */ /* 0x0008640008000100 */
[----:B----4-:R-:W-:Y:S01]  /*0400*/  NOP ;  /* 0x0000000000007918 */ /* 0x010fe20000000000 */
.L_x_3:
        /* <DEDUP_REMOVED lines=18> */
[----:B------:R4:W1:Y:S02]  /*0530*/  SYNCS.EXCH.64 URZ, [UR8+0x5058], UR6 ;  /* 0x00505806083f75b2 */ /* 0x0008640008000100 */
[----:B----4-:R-:W-:Y:S01]  /*0540*/  NOP ;  /* 0x0000000000007918 */ /* 0x010fe20000000000 */
.L_x_4:
[----:B------:R-:W4:Y:S01]  /*0550*/  SHFL.IDX PT, R9, R9, RZ, 0x1f ;  /* 0x00001fff09097589 */ /* 0x000f2200000e0000 */
[----:B------:R-:W-:Y:S02]  /*0560*/  ELECT P0, URZ, PT ;  /* 0x00000000003f782f */ /* 0x000fe40003800000 */
[----:B------:R-:W-:Y:S01]  /*0570*/  SHF.R.S32.HI R3, RZ, 0x1f, R16 ;  /* 0x0000001fff037819 */ /* 0x000fe20000011410 */
[----:B------:R-:W-:Y:S01]  /*0580*/  NOP ;  /* 0x0000000000007918 */ /* 0x000fe20000000000 */
[----:B------:R-:W4:Y:S01]  /*0590*/  S2UR UR36, SR_CTAID.Y ;  /* 0x00000000002479c3 */ /* 0x000f220000002600 */
[----:B------:R-:W-:Y:S01]  /*05a0*/  BSSY B0, `(.L_x_5) ;  /* 0x0000025000007945 */ /* 0x000fe20003800000 */
[----:B------:R-:W-:Y:S01]  /*05b0*/  LEA.HI R3, R3, R16, RZ, 0x7 ;  /* 0x0000001003037211 */ /* 0x000fe200078f38ff */
[----:B------:R-:W-:-:S03]  /*05c0*/  IMAD.MOV.U32 R8, RZ, RZ, RZ ;  /* 0x000000ffff087224 */ /* 0x000fc600078e00ff */
[----:B------:R-:W-:Y:S02]  /*05d0*/  LOP3.LUT R3, R3, 0xffffff80, RZ, 0xc0, !PT ;  /* 0xffffff8003037812 */ /* 0x000fe400078ec0ff */
[----:B------:R-:W4:Y:S03]  /*05e0*/  S2UR UR37, SR_CTAID.Z ;  /* 0x00000000002579c3 */ /* 0x000f260000002700 */
[----:B------:R-:W-:-:S05]  /*05f0*/  IMAD.IADD R0, R16, 0x1, -R3 ;  /* 0x0000000110007824 */ /* 0x000fca00078e0a03 */
[----:B-123--:R-:W-:Y:S01]  /*0600*/  BAR.SYNC.DEFER_BLOCKING 0x0 ;  /* 0x0000000000007b1d */ /* 0x00efe20000010000 */
[----:B----4-:R-:W-:-:S13]  /*0610*/  ISETP.EQ.AND P1, PT, R9, RZ, P0 ;  /* 0x000000ff0900720c */ /* 0x010fda0000722270 */
[----:B------:R-:W-:Y:S05]  /*0620*/  @!P1 BRA `(.L_x_6) ;  /* 0x0000000000709947 */ /* 0x000fea0003800000 */
[----:B------:R-:W1:Y:S01]  /*0630*/  S2R R3, SR_CgaCtaId ;  /* 0x0000000000037919 */ /* 0x000e620000008800 */
[----:B------:R-:W-:Y:S01]  /*0640*/  MOV R2, 0x400 ;  /* 0x0000040000027802 */ /* 0x000fe20000000f00 */
[----:B------:R-:W-:Y:S01]  /*0650*/  IMAD.MOV.U32 R4, RZ, RZ, 0x1 ;  /* 0x00000001ff047424 */ /* 0x000fe200078e00ff */
[----:B------:R-:W-:Y:S02]  /*0660*/  ISETP.NE.AND P3, PT, R0, RZ, PT ;  /* 0x000000ff0000720c */ /* 0x000fe40003f65270 */
[----:B-1----:R-:W-:Y:S02]  /*0670*/  LEA R3, R3, R2, 0x18 ;  /* 0x0000000203037211 */ /* 0x002fe400078ec0ff */
[----:B------:R-:W-:-:S04]  /*0680*/  SHF.L.U32 R2, R4, 0x1f, RZ ;  /* 0x0000001f04027819 */ /* 0x000fc800000006ff */
[----:B------:R-:W1:Y:S02]  /*0690*/  SYNCS.PHASECHK.TRANS64.TRYWAIT P2, [R3+URZ+0x5048], R2 ;  /* 0x00504802030075a7 */ /* 0x000e64000804017f */
[----:B-1----:R-:W-:Y:S05]  /*06a0*/  @!P2 BRA `(.L_x_7) ;  /* 0x0000006c0024a947 */ /* 0x002fea0003800000 */
.L_x_70:
[----:B------:R-:W-:Y:S05]  /*06b0*/  @P3 BRA `(.L_x_8) ;  /* 0x0000000000143947 */ /* 0x000fea0003800000 */
[----:B------:R-:W-:Y:S01]  /*06c0*/  LOP3.LUT P2, RZ, R16, 0x1f, RZ, 0xc0, !PT ;  /* 0x0000001f10ff7812 */ /* 0x000fe2000784c0ff */
[----:B-1----:R-:W-:-:S04]  /*06d0*/  IMAD.MOV.U32 R2, RZ, RZ, 0x1000 ;  /* 0x00001000ff027424 */ /* 0x002fc800078e00ff */
[----:B------:R2:W-:Y:S08]  /*06e0*/  SYNCS.ARRIVE.TRANS64 RZ, [R3+URZ+0x5040], R2 ;  /* 0x0050400203ff79a7 */ /* 0x0005f0000800003f */
[----:B------:R-:W-:Y:S05]  /*06f0*/  @!P2 BRA `(.L_x_8) ;  /* 0x000000000004a947 */ /* 0x000fea0003800000 */
[----:B------:R-:W-:Y:S01]  /*0700*/  BPT.TRAP 0x1 ;  /* 0x000000040000795c */ /* 0x000fe20000300000 */
.L_x_8:
[----:B------:R-:W3:Y:S01]  /*0710*/  S2UR UR11, SR_CTAID.X ;  /* 0x00000000000b79c3 */ /* 0x000ee20000002500 */
[----:B------:R-:W-:Y:S01]  /*0720*/  R2UR UR8, R3 ;  /* 0x00000000030872ca */ /* 0x000fe200000e0000 */
[----:B------:R-:W-:Y:S01]  /*0730*/  ULDC.64 UR4, c[0x0][0x198] ;  /* 0x0000660000047ab9 */ /* 0x000fe20000000a00 */
[----:B------:R-:W-:Y:S01]  /*0740*/  UMOV UR6, 0x0 ;  /* 0x0000000000067882 */ /* 0x000fe20000000000 */
[----:B------:R-:W-:Y:S01]  /*0750*/  UIADD3 UR4, UP0, UR4, 0xf0, URZ ;  /* 0x000000f004047890 */ /* 0x000fe2000ff1e03f */
[----:B------:R-:W-:Y:S01]  /*0760*/  UMOV UR7, 0x10000000 ;  /* 0x1000000000077882 */ /* 0x000fe20000000000 */
[----:B------:R-:W-:Y:S02]  /*0770*/  UMOV UR10, URZ ;  /* 0x0000003f000a7c82 */ /* 0x000fe40008000000 */
[----:B------:R-:W-:Y:S01]  /*0780*/  UIADD3.X UR5, URZ, UR5, URZ, UP0, !UPT ;  /* 0x000000053f057290 */ /* 0x000fe200087fe43f */
[----:B------:R-:W-:Y:S01]  /*0790*/  UMOV UR12, UR36 ;  /* 0x00000024000c7c82 */ /* 0x000fe20008000000 */
[----:B------:R-:W-:-:S04]  /*07a0*/  UMOV UR13, UR37 ;  /* 0x00000025000d7c82 */ /* 0x000fc80008000000 */
[----:B------:R-:W-:Y:S02]  /*07b0*/  UIADD3 UR9, UR8, 0x5040, URZ ;  /* 0x0000504008097890 */ /* 0x000fe4000fffe03f */
[----:B---3--:R-:W-:-:S09]  /*07c0*/  USHF.L.U32 UR11, UR11, 0x6, URZ ;  /* 0x000000060b0b7899 */ /* 0x008fd2000800063f */
[----:B------:R3:W-:Y:S02]  /*07d0*/  UTMALDG.4D [UR8], [UR4], desc[UR6] ;  /* 0x00000608040075b4 */ /* 0x0007e40008019000 */
[----:B---3--:R-:W-:Y:S01]  /*07e0*/  NOP ;  /* 0x0000000000007918 */ /* 0x008fe20000000000 */
.L_x_6:
[----:B------:R-:W-:Y:S05]  /*07f0*/  BSYNC B0 ;  /* 0x0000000000007941 */ /* 0x000fea0003800000 */
.L_x_5:
[----:B------:R-:W3:Y:S01]  /*0800*/  LDC R13, c[0x0][0x28c] ;  /* 0x0000a300ff0d7b82 */ /* 0x000ee20000000800 */
[----:B------:R-:W-:Y:S01]  /*0810*/  BSSY B0, `(.L_x_9) ;  /* 0x0000091000007945 */ /* 0x000fe20003800000 */
[----:B------:R-:W-:Y:S01]  /*0820*/  MOV R6, 0x1 ;  /* 0x0000000100067802 */ /* 0x000fe20000000f00 */
[----:B------:R-:W-:Y:S02]  /*0830*/  IMAD.MOV.U32 R4, RZ, RZ, 0x1 ;  /* 0x00000001ff047424 */ /* 0x000fe400078e00ff */
[----:B------:R-:W-:Y:S02]  /*0840*/  IMAD.MOV.U32 R5, RZ, RZ, RZ ;  /* 0x000000ffff057224 */ /* 0x000fe400078e00ff */
[----:B---3--:R-:W-:-:S05]  /*0850*/  VIADD R17, R13, 0x3f ;  /* 0x0000003f0d117836 */ /* 0x008fca0000000000 */
[----:B-12---:R-:W-:-:S04]  /*0860*/  SHF.R.S32.HI R2, RZ, 0x1f, R17 ;  /* 0x0000001fff027819 */ /* 0x006fc80000011411 */
[----:B------:R-:W-:-:S04]  /*0870*/  LEA.HI R17, R2, R17, RZ, 0x6 ;  /* 0x0000001102117211 */ /* 0x000fc800078f30ff */
[----:B------:R-:W-:-:S05]  /*0880*/  SHF.R.S32.HI R7, RZ, 0x6, R17 ;  /* 0x00000006ff077819 */ /* 0x000fca0000011411 */
[----:B------:R-:W-:Y:S01]  /*0890*/  IMAD.SHL.U32 R7, R7, 0x2, RZ ;  /* 0x0000000207077824 */ /* 0x000fe200078e00ff */
[----:B------:R-:W-:Y:S06]  /*08a0*/  @!P1 BRA `(.L_x_10) ;  /* 0x00000008001c9947 */ /* 0x000fec0003800000 */
[----:B------:R-:W-:Y:S01]  /*08b0*/  ISETP.GE.AND P1, PT, R13, 0x1, PT ;  /* 0x000000010d00780c */ /* 0x000fe20003f26270 */
[----:B------:R-:W-:Y:S01]  /*08c0*/  IMAD.MOV.U32 R8, RZ, RZ, RZ ;  /* 0x000000ffff087224 */ /* 0x000fe200078e00ff */
[----:B------:R-:W-:Y:S01]  /*08d0*/  LOP3.LUT R12, R16, 0x1f, RZ, 0xc0, !PT ;  /* 0x0000001f100c7812 */ /* 0x000fe200078ec0ff */
[----:B------:R-:W-:-:S10]  /*08e0*/  IMAD.MOV.U32 R5, RZ, RZ, RZ ;  /* 0x000000ffff057224 */ /* 0x000fd400078e00ff */
[----:B------:R-:W-:Y:S05]  /*08f0*/  @!P1 BRA `(.L_x_11) ;  /* 0x0000000000e49947 */ /* 0x000fea0003800000 */
[----:B------:R-:W1:Y:S01]  /*0900*/  S2R R3, SR_CgaCtaId ;  /* 0x0000000000037919 */ /* 0x000e620000008800 */
[----:B------:R-:W-:Y:S02]  /*0910*/  MOV R2, 0x400 ;  /* 0x0000040000027802 */ /* 0x000fe40000000f00 */
[----:B------:R-:W-:Y:S02]  /*0920*/  MOV R4, 0x1 ;  /* 0x0000000100047802 */ /* 0x000fe40000000f00 */
[----:B------:R-:W-:Y:S02]  /*0930*/  ISETP.NE.AND P2, PT, R0, RZ, PT ;  /* 0x000000ff0000720c */ /* 0x000fe40003f45270 */
[----:B-1----:R-:W-:Y:S02]  /*0940*/  LEA R2, R3, R2, 0x18 ;  /* 0x0000000203027211 */ /* 0x002fe400078ec0ff */
[----:B------:R-:W-:-:S04]  /*0950*/  SHF.L.U32 R3, R4, 0x1f, RZ ;  /* 0x0000001f04037819 */ /* 0x000fc800000006ff */
[----:B------:R-:W1:Y:S02]  /*0960*/  SYNCS.PHASECHK.TRANS64.TRYWAIT P1, [R2+URZ+0x5020], R3 ;  /* 0x00502003020075a7 */ /* 0x000e64000802017f */
[----:B-1----:R-:W-:Y:S05]  /*0970*/  @!P1 BRA `(.L_x_12) ;  /* 0x0000006800849947 */ /* 0x002fea0003800000 */
.L_x_71:
[----:B------:R-:W-:Y:S01]  /*0980*/  IMAD.MOV.U32 R5, RZ, RZ, 0x1 ;  /* 0x00000001ff057424 */ /* 0x000fe200078e00ff */
[----:B------:R-:W-:Y:S06]  /*0990*/  @P2 BRA `(.L_x_13) ;  /* 0x0000000000142947 */ /* 0x000fec0003800000 */
[----:B------:R-:W-:Y:S01]  /*09a0*/  ISETP.NE.AND P1, PT, R12, RZ, PT ;  /* 0x000000ff0c00720c */ /* 0x000fe20003f25270 */
[----:B-1----:R-:W-:-:S04]  /*09b0*/  IMAD.MOV.U32 R3, RZ, RZ, 0x1000 ;  /* 0x00001000ff037424 */ /* 0x002fc800078e00ff */
[----:B------:R2:W-:Y:S08]  /*09c0*/  SYNCS.ARRIVE.TRANS64 RZ, [R2+URZ+0x5000], R3 ;  /* 0x0050000302ff79a7 */ /* 0x0005f0000800003f */
[----:B------:R-:W-:Y:S05]  /*09d0*/  @!P1 BRA `(.L_x_13) ;  /* 0x0000000000049947 */ /* 0x000fea0003800000 */
[----:B------:R-:W-:Y:S01]  /*09e0*/  BPT.TRAP 0x1 ;  /* 0x000000040000795c */ /* 0x000fe20000300000 */
.L_x_13:
[----:B-12---:R-:W1:Y:S01]  /*09f0*/  S2R R3, SR_CgaCtaId ;  /* 0x0000000000037919 */ /* 0x006e620000008800 */
[----:B------:R-:W-:Y:S01]  /*0a00*/  R2UR UR33, R2 ;  /* 0x00000000022172ca */ /* 0x000fe200000e0000 */
[----:B------:R-:W-:Y:S01]  /*0a10*/  ULDC.64 UR4, c[0x0][0x198] ;  /* 0x0000660000047ab9 */ /* 0x000fe20000000a00 */
[----:B------:R-:W-:Y:S01]  /*0a20*/  MOV R2, 0x400 ;  /* 0x0000040000027802 */ /* 0x000fe20000000f00 */
[----:B------:R-:W-:Y:S01]  /*0a30*/  UIADD3 UR4, UP0, UR4, 0x1f0, URZ ;  /* 0x000001f004047890 */ /* 0x000fe2000ff1e03f */
[----:B------:R-:W-:Y:S01]  /*0a40*/  ISETP.NE.AND P2, PT, R0, RZ, PT ;  /* 0x000000ff0000720c */ /* 0x000fe20003f45270 */
[----:B------:R-:W-:Y:S01]  /*0a50*/  UMOV UR6, 0x0 ;  /* 0x0000000000067882 */ /* 0x000fe20000000000 */
[----:B------:R-:W-:Y:S01]  /*0a60*/  UMOV UR7, 0x10000000 ;  /* 0x1000000000077882 */ /* 0x000fe20000000000 */
[----:B------:R-:W-:Y:S01]  /*0a70*/  UIADD3.X UR5, URZ, UR5, URZ, UP0, !UPT ;  /* 0x000000053f057290 */ /* 0x000fe200087fe43f */
[----:B------:R-:W-:Y:S01]  /*0a80*/  UMOV UR34, URZ ;  /* 0x0000003f00227c82 */ /* 0x000fe20008000000 */
[----:B------:R-:W-:-:S04]  /*0a90*/  UMOV UR35, URZ ;  /* 0x0000003f00237c82 */ /* 0x000fc80008000000 */
[----:B------:R-:W-:Y:S02]  /*0aa0*/  UIADD3 UR32, UR33, 0x1000, URZ ;  /* 0x0000100021207890 */ /* 0x000fe4000fffe03f */
[----:B------:R-:W-:-:S09]  /*0ab0*/  UIADD3 UR33, UR33, 0x5000, URZ ;  /* 0x0000500021217890 */ /* 0x000fd2000fffe03f */
[----:B------:R2:W-:Y:S01]  /*0ac0*/  UTMALDG.4D [UR32], [UR4], desc[UR6] ;  /* 0x00000620040075b4 */ /* 0x0005e20008019000 */
[----:B-1----:R-:W-:Y:S01]  /*0ad0*/  LEA R4, R3, R2, 0x18 ;  /* 0x0000000203047211 */ /* 0x002fe200078ec0ff */
[----:B------:R-:W-:-:S04]  /*0ae0*/  IMAD.MOV.U32 R3, RZ, RZ, 0x1 ;  /* 0x00000001ff037424 */ /* 0x000fc800078e00ff */
[----:B------:R-:W-:Y:S01]  /*0af0*/  IMAD R2, R5, 0x8, R4 ;  /* 0x0000000805027824 */ /* 0x000fe200078e0204 */
[----:B------:R-:W-:-:S04]  /*0b00*/  SHF.L.U32 R3, R3, 0x1f, RZ ;  /* 0x0000001f03037819 */ /* 0x000fc800000006ff */
[----:B------:R-:W1:Y:S02]  /*0b10*/  SYNCS.PHASECHK.TRANS64.TRYWAIT P1, [R2+URZ+0x5020], R3 ;  /* 0x00502003020075a7 */ /* 0x000e64000802017f */
[----:B-12---:R-:W-:Y:S05]  /*0b20*/  @!P1 BRA `(.L_x_14) ;  /* 0x00000068002c9947 */ /* 0x006fea0003800000 */
.L_x_72:
[----:B------:R-:W-:Y:S01]  /*0b30*/  IMAD.MOV.U32 R8, RZ, RZ, 0x1 ;  /* 0x00000001ff087424 */ /* 0x000fe200078e00ff */
[----:B------:R-:W-:Y:S06]  /*0b40*/  @P2 BRA `(.L_x_15) ;  /* 0x0000000000142947 */ /* 0x000fec0003800000 */
[----:B------:R-:W-:Y:S02]  /*0b50*/  ISETP.NE.AND P1, PT, R12, RZ, PT ;  /* 0x000000ff0c00720c */ /* 0x000fe40003f25270 */
[----:B-1----:R-:W-:-:S04]  /*0b60*/  MOV R3, 0x1000 ;  /* 0x0000100000037802 */ /* 0x002fc80000000f00 */
[----:B------:R2:W-:Y:S07]  /*0b70*/  SYNCS.ARRIVE.TRANS64 RZ, [R2+URZ+0x5000], R3 ;  /* 0x0050000302ff79a7 */ /* 0x0005ee000800003f */
[----:B------:R-:W-:Y:S05]  /*0b80*/  @!P1 BRA `(.L_x_15) ;  /* 0x0000000000049947 */ /* 0x000fea0003800000 */
[----:B------:R-:W-:Y:S01]  /*0b90*/  BPT.TRAP 0x1 ;  /* 0x000000040000795c */ /* 0x000fe20000300000 */
.L_x_15:
[C---:B------:R-:W-:Y:S01]  /*0ba0*/  IMAD R4, R5.reuse, 0x1000, R4 ;  /* 0x0000100005047824 */ /* 0x040fe200078e0204 */
[----:B------:R-:W-:Y:S01]  /*0bb0*/  R2UR UR33, R2 ;  /* 0x00000000022172ca */ /* 0x000fe200000e0000 */
[----:B------:R-:W-:Y:S01]  /*0bc0*/  ULDC.64 UR4, c[0x0][0x198] ;  /* 0x0000660000047ab9 */ /* 0x000fe20000000a00 */
[----:B------:R-:W-:Y:S01]  /*0bd0*/  UMOV UR6, 0x0 ;  /* 0x0000000000067882 */ /* 0x000fe20000000000 */
[----:B------:R-:W-:Y:S01]  /*0be0*/  UIADD3 UR4, UP0, UR4, 0x2f0, URZ ;  /* 0x000002f004047890 */ /* 0x000fe2000ff1e03f */
[----:B------:R-:W-:Y:S01]  /*0bf0*/  R2UR UR32, R4 ;  /* 0x00000000042072ca */ /* 0x000fe200000e0000 */
[----:B------:R-:W-:Y:S01]  /*0c00*/  UMOV UR7, 0x10000000 ;  /* 0x1000000000077882 */ /* 0x000fe20000000000 */
[----:B------:R-:W-:Y:S01]  /*0c10*/  UMOV UR34, URZ ;  /* 0x0000003f00227c82 */ /* 0x000fe20008000000 */
[----:B------:R-:W-:Y:S01]  /*0c20*/  UIADD3.X UR5, URZ, UR5, URZ, UP0, !UPT ;  /* 0x000000053f057290 */ /* 0x000fe200087fe43f */
[----:B------:R-:W-:Y:S01]  /*0c30*/  VIADD R5, R5, 0x1 ;  /* 0x0000000105057836 */ /* 0x000fe20000000000 */
[----:B------:R-:W-:-:S04]  /*0c40*/  UMOV UR35, URZ ;  /* 0x0000003f00237c82 */ /* 0x000fc80008000000 */
[----:B------:R-:W-:-:S04]  /*0c50*/  UIADD3 UR33, UR33, 0x5000, URZ ;  /* 0x0000500021217890 */ /* 0x000fc8000fffe03f */
[----:B------:R-:W-:-:S09]  /*0c60*/  UIADD3 UR32, UR32, 0x1000, URZ ;  /* 0x0000100020207890 */ /* 0x000fd2000fffe03f */
[----:B------:R3:W-:Y:S02]  /*0c70*/  UTMALDG.4D [UR32], [UR4], desc[UR6] ;  /* 0x00000620040075b4 */ /* 0x0007e40008019000 */
[----:B---3--:R-:W-:Y:S01]  /*0c80*/  NOP ;  /* 0x0000000000007918 */ /* 0x008fe20000000000 */
.L_x_11:
[----:B------:R-:W-:Y:S01]  /*0c90*/  ISETP.GE.AND P1, PT, R13, 0x41, PT ;  /* 0x000000410d00780c */ /* 0x000fe20003f26270 */
[----:B------:R-:W-:-:S12]  /*0ca0*/  IMAD.MOV.U32 R4, RZ, RZ, 0x1 ;  /* 0x00000001ff047424 */ /* 0x000fd800078e00ff */
[----:B------:R-:W-:Y:S05]  /*0cb0*/  @!P1 BRA `(.L_x_16) ;  /* 0x0000000400149947 */ /* 0x000fea0003800000 */
[----:B-12---:R-:W1:Y:S01]  /*0cc0*/  S2R R3, SR_CgaCtaId ;  /* 0x0000000000037919 */ /* 0x006e620000008800 */
[----:B------:R-:W-:Y:S01]  /*0cd0*/  MOV R2, 0x400 ;  /* 0x0000040000027802 */ /* 0x000fe20000000f00 */
[----:B------:R-:W-:Y:S01]  /*0ce0*/  IMAD.MOV.U32 R4, RZ, RZ, 0x1 ;  /* 0x00000001ff047424 */ /* 0x000fe200078e00ff */
[----:B------:R-:W-:-:S04]  /*0cf0*/  ISETP.NE.AND P2, PT, R0, RZ, PT ;  /* 0x000000ff0000720c */ /* 0x000fc80003f45270 */
[----:B------:R-:W-:Y:S02]  /*0d00*/  SHF.L.U32 R4, R4, 0x1f, RZ ;  /* 0x0000001f04047819 */ /* 0x000fe400000006ff */
[----:B-1----:R-:W-:-:S04]  /*0d10*/  LEA R2, R3, R2, 0x18 ;  /* 0x0000000203027211 */ /* 0x002fc800078ec0ff */
[----:B------:R-:W-:-:S04]  /*0d20*/  LEA R3, R5, R2, 0x3 ;  /* 0x0000000205037211 */ /* 0x000fc800078e18ff */
[----:B------:R-:W1:Y:S02]  /*0d30*/  SYNCS.PHASECHK.TRANS64.TRYWAIT P1, [R3+URZ+0x5020], R4 ;  /* 0x00502004030075a7 */ /* 0x000e64000802017f */
[----:B-1----:R-:W-:Y:S05]  /*0d40*/  @!P1 BRA `(.L_x_17) ;  /* 0x0000006400b89947 */ /* 0x002fea0003800000 */
.L_x_73:
[----:B------:R-:W-:Y:S05]  /*0d50*/  @P2 BRA `(.L_x_18) ;  /* 0x0000000000142947 */ /* 0x000fea0003800000 */
[----:B------:R-:W-:Y:S01]  /*0d60*/  ISETP.NE.AND P1, PT, R12, RZ, PT ;  /* 0x000000ff0c00720c */ /* 0x000fe20003f25270 */
[----:B-1----:R-:W-:-:S04]  /*0d70*/  IMAD.MOV.U32 R4, RZ, RZ, 0x1000 ;  /* 0x00001000ff047424 */ /* 0x002fc800078e00ff */
[----:B------:R2:W-:Y:S08]  /*0d80*/  SYNCS.ARRIVE.TRANS64 RZ, [R3+URZ+0x5000], R4 ;  /* 0x0050000403ff79a7 */ /* 0x0005f0000800003f */
[----:B------:R-:W-:Y:S05]  /*0d90*/  @!P1 BRA `(.L_x_18) ;  /* 0x0000000000049947 */ /* 0x000fea0003800000 */
[----:B------:R-:W-:Y:S01]  /*0da0*/  BPT.TRAP 0x1 ;  /* 0x000000040000795c */ /* 0x000fe20000300000 */
.L_x_18:
[----:B------:R-:W3:Y:S01]  /*0db0*/  S2R R11, SR_CgaCtaId ;  /* 0x00000000000b7919 */ /* 0x000ee20000008800 */
[C---:B------:R-:W-:Y:S01]  /*0dc0*/  IMAD R2, R5.reuse, 0x1000, R2 ;  /* 0x0000100005027824 */ /* 0x040fe200078e0202 */
[----:B------:R-:W-:Y:S01]  /*0dd0*/  R2UR UR35, R8 ;  /* 0x00000000082372ca */ /* 0x000fe200000e0000 */
[----:B------:R-:W-:Y:S01]  /*0de0*/  VIADD R5, R5, 0x1 ;  /* 0x0000000105057836 */ /* 0x000fe20000000000 */
[----:B------:R-:W-:Y:S01]  /*0df0*/  R2UR UR33, R3 ;  /* 0x00000000032172ca */ /* 0x000fe200000e0000 */
[----:B------:R-:W-:Y:S01]  /*0e00*/  ULDC.64 UR4, c[0x0][0x198] ;  /* 0x0000660000047ab9 */ /* 0x000fe20000000a00 */
[----:B------:R-:W-:Y:S01]  /*0e10*/  R2UR UR32, R2 ;  /* 0x00000000022072ca */ /* 0x000fe200000e0000 */
[----:B------:R-:W-:Y:S01]  /*0e20*/  UIADD3 UR4, UP0, UR4, 0x1f0, URZ ;  /* 0x000001f004047890 */ /* 0x000fe2000ff1e03f */
[----:B------:R-:W-:Y:S01]  /*0e30*/  MOV R2, 0x400 ;  /* 0x0000040000027802 */ /* 0x000fe20000000f00 */
[----:B------:R-:W-:Y:S01]  /*0e40*/  UMOV UR6, 0x0 ;  /* 0x0000000000067882 */ /* 0x000fe20000000000 */
[C---:B------:R-:W-:Y:S01]  /*0e50*/  ISETP.NE.AND P2, PT, R5.reuse, 0x4, PT ;  /* 0x000000040500780c */ /* 0x040fe20003f45270 */
[----:B------:R-:W-:Y:S01]  /*0e60*/  UIADD3.X UR5, URZ, UR5, URZ, UP0, !UPT ;  /* 0x000000053f057290 */ /* 0x000fe200087fe43f */
[C---:B------:R-:W-:Y:S01]  /*0e70*/  ISETP.NE.AND P1, PT, R5.reuse, 0x4, PT ;  /* 0x000000040500780c */ /* 0x040fe20003f25270 */
[----:B------:R-:W-:Y:S01]  /*0e80*/  UMOV UR7, 0x10000000 ;  /* 0x1000000000077882 */ /* 0x000fe20000000000 */
[----:B------:R-:W-:Y:S01]  /*0e90*/  SEL R5, R5, RZ, P2 ;  /* 0x000000ff05057207 */ /* 0x000fe20001000000 */
[----:B------:R-:W-:Y:S01]  /*0ea0*/  USHF.L.U32 UR35, UR35, 0x6, URZ ;  /* 0x0000000623237899 */ /* 0x000fe2000800063f */
[----:B-12---:R-:W-:Y:S01]  /*0eb0*/  SEL R4, RZ, 0x1, !P1 ;  /* 0x00000001ff047807 */ /* 0x006fe20004800000 */
[----:B------:R-:W-:Y:S01]  /*0ec0*/  UIADD3 UR33, UR33, 0x5000, URZ ;  /* 0x0000500021217890 */ /* 0x000fe2000fffe03f */
[----:B------:R-:W-:Y:S01]  /*0ed0*/  ISETP.NE.AND P2, PT, R0, RZ, PT ;  /* 0x000000ff0000720c */ /* 0x000fe20003f45270 */
[----:B------:R-:W-:Y:S01]  /*0ee0*/  UIADD3 UR32, UR32, 0x1000, URZ ;  /* 0x0000100020207890 */ /* 0x000fe2000fffe03f */
[----:B------:R-:W-:-:S08]  /*0ef0*/  UMOV UR34, URZ ;  /* 0x0000003f00227c82 */ /* 0x000fd00008000000 */
[----:B------:R1:W-:Y:S01]  /*0f00*/  UTMALDG.4D [UR32], [UR4], desc[UR6] ;  /* 0x00000620040075b4 */ /* 0x0003e20008019000 */
[----:B---3--:R-:W-:Y:S02]  /*0f10*/  LEA R10, R11, R2, 0x18 ;  /* 0x000000020b0a7211 */ /* 0x008fe400078ec0ff */
[----:B------:R-:W-:-:S03]  /*0f20*/  SHF.L.U32 R2, R4, 0x1f, RZ ;  /* 0x0000001f04027819 */ /* 0x000fc600000006ff */
[----:B------:R-:W-:-:S04]  /*0f30*/  IMAD R3, R5, 0x8, R10 ;  /* 0x0000000805037824 */ /* 0x000fc800078e020a */
[----:B------:R-:W2:Y:S02]  /*0f40*/  SYNCS.PHASECHK.TRANS64.TRYWAIT P1, [R3+URZ+0x5020], R2 ;  /* 0x00502002030075a7 */ /* 0x000ea4000802017f */
[----:B-12---:R-:W-:Y:S05]  /*0f50*/  @!P1 BRA `(.L_x_19) ;  /* 0x0000006400489947 */ /* 0x006fea0003800000 */
.L_x_74:
[----:B------:R-:W-:Y:S05]  /*0f60*/  @P2 BRA `(.L_x_20) ;  /* 0x0000000000142947 */ /* 0x000fea0003800000 */
[----:B------:R-:W-:Y:S02]  /*0f70*/  ISETP.NE.AND P1, PT, R12, RZ, PT ;  /* 0x000000ff0c00720c */ /* 0x000fe40003f25270 */
[----:B-1----:R-:W-:-:S04]  /*0f80*/  MOV R2, 0x1000 ;  /* 0x0000100000027802 */ /* 0x002fc80000000f00 */
[----:B------:R2:W-:Y:S07]  /*0f90*/  SYNCS.ARRIVE.TRANS64 RZ, [R3+URZ+0x5000], R2 ;  /* 0x0050000203ff79a7 */ /* 0x0005ee000800003f */
[----:B------:R-:W-:Y:S05]  /*0fa0*/  @!P1 BRA `(.L_x_20) ;  /* 0x0000000000049947 */ /* 0x000fea0003800000 */
[----:B------:R-:W-:Y:S01]  /*0fb0*/  BPT.TRAP 0x1 ;  /* 0x000000040000795c */ /* 0x000fe20000300000 */
.L_x_20:
[----:B------:R-:W-:Y:S01]  /*0fc0*/  IMAD R10, R5, 0x1000, R10 ;  /* 0x00001000050a7824 */ /* 0x000fe200078e020a */
[----:B------:R-:W-:Y:S01]  /*0fd0*/  R2UR UR35, R8 ;  /* 0x00000000082372ca */ /* 0x000fe200000e0000 */
[----:B------:R-:W-:Y:S01]  /*0fe0*/  ULDC.64 UR4, c[0x0][0x198] ;  /* 0x0000660000047ab9 */ /* 0x000fe20000000a00 */
[----:B------:R-:W-:Y:S01]  /*0ff0*/  R2UR UR33, R3 ;  /* 0x00000000032172ca */ /* 0x000fe200000e0000 */
[----:B------:R-:W-:Y:S01]  /*1000*/  UIADD3 UR4, UP0, UR4, 0x2f0, URZ ;  /* 0x000002f004047890 */ /* 0x000fe2000ff1e03f */
[----:B------:R-:W-:Y:S01]  /*1010*/  R2UR UR32, R10 ;  /* 0x000000000a2072ca */ /* 0x000fe200000e0000 */
[----:B------:R-:W-:Y:S01]  /*1020*/  UMOV UR6, 0x0 ;  /* 0x0000000000067882 */ /* 0x000fe20000000000 */
[----:B------:R-:W-:Y:S01]  /*1030*/  UMOV UR7, 0x10000000 ;  /* 0x1000000000077882 */ /* 0x000fe20000000000 */
[----:B------:R-:W-:Y:S01]  /*1040*/  UIADD3.X UR5, URZ, UR5, URZ, UP0, !UPT ;  /* 0x000000053f057290 */ /* 0x000fe200087fe43f */
[----:B------:R-:W-:Y:S01]  /*1050*/  VIADD R5, R5, 0x1 ;  /* 0x0000000105057836 */ /* 0x000fe20000000000 */
[----:B------:R-:W-:Y:S01]  /*1060*/  UMOV UR34, URZ ;  /* 0x0000003f00227c82 */ /* 0x000fe20008000000 */
[----:B------:R-:W-:-:S03]  /*1070*/  VIADD R8, R8, 0x1 ;  /* 0x0000000108087836 */ /* 0x000fc60000000000 */
[----:B------:R-:W-:Y:S01]  /*1080*/  USHF.L.U32 UR35, UR35, 0x6, URZ ;  /* 0x0000000623237899 */ /* 0x000fe2000800063f */
[C---:B------:R-:W-:Y:S01]  /*1090*/  ISETP.NE.AND P1, PT, R5.reuse, 0x4, PT ;  /* 0x000000040500780c */ /* 0x040fe20003f25270 */
[----:B------:R-:W-:Y:S02]  /*10a0*/  UIADD3 UR33, UR33, 0x5000, URZ ;  /* 0x0000500021217890 */ /* 0x000fe4000fffe03f */
[----:B------:R-:W-:Y:S01]  /*10b0*/  UIADD3 UR32, UR32, 0x1000, URZ ;  /* 0x0000100020207890 */ /* 0x000fe2000fffe03f */
[----:B-12---:R-:W-:Y:S02]  /*10c0*/  SEL R3, RZ, 0x1, P1 ;  /* 0x00000001ff037807 */ /* 0x006fe40000800000 */
[----:B------:R-:W-:Y:S02]  /*10d0*/  SEL R5, R5, RZ, P1 ;  /* 0x000000ff05057207 */ /* 0x000fe40000800000 */
[----:B------:R-:W-:-:S04]  /*10e0*/  LOP3.LUT R4, R4, R3, RZ, 0x3c, !PT ;  /* 0x0000000304047212 */ /* 0x000fc800078e3cff */
[----:B------:R3:W-:Y:S02]  /*10f0*/  UTMALDG.4D [UR32], [UR4], desc[UR6] ;  /* 0x00000620040075b4 */ /* 0x0007e40008019000 */
[----:B---3--:R-:W-:Y:S01]  /*1100*/  NOP ;  /* 0x0000000000007918 */ /* 0x008fe20000000000 */
.L_x_16:
[----:B------:R-:W-:-:S07]  /*1110*/  VIADD R7, R7, 0xfffffffc ;  /* 0xfffffffc07077836 */ /* 0x000fce0000000000 */
.L_x_10:
[----:B------:R-:W-:Y:S05]  /*1120*/  BSYNC B0 ;  /* 0x0000000000007941 */ /* 0x000fea0003800000 */
.L_x_9:
[----:B-12---:R-:W1:Y:S01]  /*1130*/  S2R R3, SR_CgaCtaId ;  /* 0x0000000000037919 */ /* 0x006e620000008800 */
[----:B------:R-:W-:Y:S02]  /*1140*/  MOV R2, 0x400 ;  /* 0x0000040000027802 */ /* 0x000fe40000000f00 */
[----:B------:R-:W-:Y:S02]  /*1150*/  SHF.L.U32 R57, RZ, 0x1f, RZ ;  /* 0x0000001fff397819 */ /* 0x000fe400000006ff */
[----:B-1----:R-:W-:-:S04]  /*1160*/  LEA R2, R3, R2, 0x18 ;  /* 0x0000000203027211 */ /* 0x002fc800078ec0ff */
[----:B------:R-:W1:Y:S02]  /*1170*/  SYNCS.PHASECHK.TRANS64.TRYWAIT P1, [R2+URZ+0x5040], R57 ;  /* 0x00504039020075a7 */ /* 0x000e64000802017f */
[----:B-1----:R-:W-:Y:S05]  /*1180*/  @!P1 BRA `(.L_x_21) ;  /* 0x0000006000d09947 */ /* 0x002fea0003800000 */
.L_x_75:
[----:B------:R-:W2:Y:S01]  /*1190*/  SYNCS.PHASECHK.TRANS64.TRYWAIT P1, [R2+URZ+0x5000], R57 ;  /* 0x00500039020075a7 */ /* 0x000ea2000802017f */
[----:B------:R-:W-:-:S04]  /*11a0*/  SHF.R.S32.HI R3, RZ, 0x1f, R0 ;  /* 0x0000001fff037819 */ /* 0x000fc80000011400 */
[----:B------:R-:W-:-:S04]  /*11b0*/  LEA.HI R3, R3, R0, RZ, 0x2 ;  /* 0x0000000003037211 */ /* 0x000fc800078f10ff */
[----:B------:R-:W-:-:S04]  /*11c0*/  LOP3.LUT R3, R3, 0x7ffffffc, RZ, 0xc0, !PT ;  /* 0x7ffffffc03037812 */ /* 0x000fc800078ec0ff */
[----:B------:R-:W-:Y:S01]  /*11d0*/  IADD3 R10, -R3, R0, RZ ;  /* 0x00000000030a7210 */ /* 0x000fe20007ffe1ff */
[----:B------:R-:W-:-:S04]  /*11e0*/  IMAD.MOV.U32 R3, RZ, RZ, RZ ;  /* 0x000000ffff037224 */ /* 0x000fc800078e00ff */
[----:B------:R-:W-:Y:S01]  /*11f0*/  IMAD.SHL.U32 R10, R10, 0x2, RZ ;  /* 0x000000020a0a7824 */ /* 0x000fe200078e00ff */
[----:B--2---:R-:W-:Y:S06]  /*1200*/  @!P1 BRA `(.L_x_22) ;  /* 0x0000006000c49947 */ /* 0x004fec0003800000 */
.L_x_76:
[----:B------:R-:W-:Y:S05]  /*1210*/  WARPSYNC.ALL ;  /* 0x0000000000007948 */ /* 0x000fea0003800000 */
[C---:B------:R-:W-:Y:S01]  /*1220*/  R2UR UR14, R2.reuse ;  /* 0x00000000020e72ca */ /* 0x040fe200000e0000 */
[----:B------:R-:W-:Y:S01]  /*1230*/  WARPGROUP.ARRIVE ;  /* 0x00000000000079c5 */ /* 0x000fe20000000000 */
[----:B------:R-:W-:Y:S01]  /*1240*/  R2UR UR4, R2 ;  /* 0x00000000020472ca */ /* 0x000fe200000e0000 */
[----:B------:R-:W-:Y:S01]  /*1250*/  UMOV UR5, 0x80000020 ;  /* 0x8000002000057882 */ /* 0x000fe20000000000 */
[----:B------:R-:W-:Y:S01]  /*1260*/  UMOV UR7, 0x80000020 ;  /* 0x8000002000077882 */ /* 0x000fe20000000000 */
[----:B------:R-:W-:Y:S01]  /*1270*/  UMOV UR17, 0x80000020 ;  /* 0x8000002000117882 */ /* 0x000fe20000000000 */
[----:B------:R-:W-:Y:S01]  /*1280*/  UMOV UR19, 0x80000020 ;  /* 0x8000002000137882 */ /* 0x000fe20000000000 */
[C---:B------:R-:W-:Y:S01]  /*1290*/  VIADD R12, R10.reuse, 0x1 ;  /* 0x000000010a0c7836 */ /* 0x040fe20000000000 */
[C---:B------:R-:W-:Y:S01]  /*12a0*/  ISETP.GE.AND P2, PT, R10.reuse, R13, PT ;  /* 0x0000000d0a00720c */ /* 0x040fe20003f46270 */
[C---:B------:R-:W-:Y:S01]  /*12b0*/  VIADD R14, R10.reuse, 0x8 ;  /* 0x000000080a0e7836 */ /* 0x040fe20000000000 */
[----:B------:R-:W-:-:S02]  /*12c0*/  IADD3 R18, R10, 0x9, RZ ;  /* 0x000000090a127810 */ /* 0x000fc40007ffe0ff */
[-C--:B------:R-:W-:Y:S01]  /*12d0*/  ISETP.GE.AND P3, PT, R12, R13.reuse, PT ;  /* 0x0000000d0c00720c */ /* 0x080fe20003f66270 */
[----:B------:R-:W-:Y:S01]  /*12e0*/  UIADD3 UR14, UR14, 0x1000, URZ ;  /* 0x000010000e0e7890 */ /* 0x000fe2000fffe03f */
[----:B------:R-:W-:Y:S01]  /*12f0*/  VIADD R12, R10, 0x10 ;  /* 0x000000100a0c7836 */ /* 0x000fe20000000000 */
[----:B------:R-:W-:Y:S01]  /*1300*/  USHF.R.U32.HI UR4, URZ, 0x4, UR4 ;  /* 0x000000043f047899 */ /* 0x000fe20008011604 */
[-C--:B------:R-:W-:Y:S01]  /*1310*/  ISETP.GE.AND P4, PT, R14, R13.reuse, PT ;  /* 0x0000000d0e00720c */ /* 0x080fe20003f86270 */
[----:B------:R-:W-:Y:S01]  /*1320*/  USHF.R.U32.HI UR14, URZ, 0x4, UR14 ;  /* 0x000000043f0e7899 */ /* 0x000fe2000801160e */
[-C--:B------:R-:W-:Y:S01]  /*1330*/  ISETP.GE.AND P5, PT, R18, R13.reuse, PT ;  /* 0x0000000d1200720c */ /* 0x080fe20003fa6270 */
[----:B------:R-:W-:Y:S01]  /*1340*/  ULOP3.LUT UR4, UR4, 0x3fff, URZ, 0xc0, !UPT ;  /* 0x00003fff04047892 */ /* 0x000fe2000f8ec03f */
[----:B------:R-:W-:Y:S01]  /*1350*/  ISETP.GE.AND P6, PT, R12, R13, PT ;  /* 0x0000000d0c00720c */ /* 0x000fe20003fc6270 */
[----:B------:R-:W-:Y:S01]  /*1360*/  ULOP3.LUT UR14, UR14, 0x3fff, URZ, 0xc0, !UPT ;  /* 0x00003fff0e0e7892 */ /* 0x000fe2000f8ec03f */
[C---:B------:R-:W-:Y:S01]  /*1370*/  VIADD R12, R10.reuse, 0x18 ;  /* 0x000000180a0c7836 */ /* 0x040fe20000000000 */
[----:B------:R-:W-:Y:S01]  /*1380*/  ULOP3.LUT UR8, UR4, 0x10000, URZ, 0xfc, !UPT ;  /* 0x0001000004087892 */ /* 0x000fe2000f8efc3f */
[C---:B------:R-:W-:Y:S01]  /*1390*/  IADD3 R18, R10.reuse, 0x20, RZ ;  /* 0x000000200a127810 */ /* 0x040fe20007ffe0ff */
[----:B------:R-:W-:Y:S01]  /*13a0*/  ULOP3.LUT UR20, UR14, 0x10000, URZ, 0xfc, !UPT ;  /* 0x000100000e147892 */ /* 0x000fe2000f8efc3f */
[----:B------:R-:W-:Y:S01]  /*13b0*/  VIADD R14, R10, 0x11 ;  /* 0x000000110a0e7836 */ /* 0x000fe20000000000 */
[----:B------:R-:W-:-:S02]  /*13c0*/  UIADD3 UR16, UR8, 0x2, URZ ;  /* 0x0000000208107890 */ /* 0x000fc4000fffe03f */
[----:B------:R-:W-:Y:S01]  /*13d0*/  UIADD3 UR18, UR20, 0x2, URZ ;  /* 0x0000000214127890 */ /* 0x000fe2000fffe03f */
[----:B------:R-:W-:Y:S02]  /*13e0*/  UMOV UR4, UR8 ;  /* 0x0000000800047c82 */ /* 0x000fe40008000000 */
[----:B------:R-:W-:Y:S01]  /*13f0*/  UMOV UR6, UR20 ;  /* 0x0000001400067c82 */ /* 0x000fe20008000000 */
[----:B------:R-:W-:Y:S01]  /*1400*/  ISETP.GE.AND P1, PT, R14, R13, PT ;  /* 0x0000000d0e00720c */ /* 0x000fe20003f26270 */
[----:B------:R-:W-:Y:S01]  /*1410*/  HGMMA.64x64x16.F32.BF16 R24, gdesc[UR4], RZ, !UPT, gsb0 ;  /* 0x00e00000041879f0 */ /* 0x000fe2000c0018ff */
[----:B------:R-:W-:Y:S01]  /*1420*/  VIADD R14, R10, 0x19 ;  /* 0x000000190a0e7836 */ /* 0x000fe20000000000 */
[----:B------:R-:W-:Y:S01]  /*1430*/  ULDC UR6, c[0x0][0x604] ;  /* 0x0001810000067ab9 */ /* 0x000fe20000000800 */
[----:B------:R-:W-:Y:S02]  /*1440*/  WARPGROUP.DEPBAR.LE gsb0, 0x0 ;  /* 0x00008000000079c5 */ /* 0x000fe40000010000 */
[----:B------:R-:W-:-:S06]  /*1450*/  WARPGROUP.ARRIVE ;  /* 0x00000000000079c5 */ /* 0x000fcc0000000000 */
[----:B------:R-:W-:Y:S03]  /*1460*/  HGMMA.64x64x16.F32.BF16 R24, gdesc[UR16], R24, gsb0 ;  /* 0x00e00000101879f0 */ /* 0x000fe60008001818 */
[----:B------:R-:W-:Y:S02]  /*1470*/  WARPGROUP.DEPBAR.LE gsb0, 0x0 ;  /* 0x00008000000079c5 */ /* 0x000fe40000010000 */
[----:B------:R-:W-:Y:S02]  /*1480*/  FSEL R11, R24, -INF , !P2 ;  /* 0xff800000180b7808 */ /* 0x000fe40005000000 */
[----:B------:R-:W-:Y:S02]  /*1490*/  FSEL R26, R26, -INF , !P2 ;  /* 0xff8000001a1a7808 */ /* 0x000fe40005000000 */
[----:B------:R-:W-:Y:S02]  /*14a0*/  ISETP.GE.AND P2, PT, R12, R13, PT ;  /* 0x0000000d0c00720c */ /* 0x000fe40003f46270 */
[----:B------:R-:W-:-:S02]  /*14b0*/  FSEL R12, R25, -INF , !P3 ;  /* 0xff800000190c7808 */ /* 0x000fc40005800000 */
[----:B------:R-:W-:Y:S02]  /*14c0*/  FSEL R28, R28, -INF , !P4 ;  /* 0xff8000001c1c7808 */ /* 0x000fe40006000000 */
[----:B------:R-:W-:Y:S02]  /*14d0*/  FMNMX R15, R11, R12, !PT ;  /* 0x0000000c0b0f7209 */ /* 0x000fe40007800000 */
[----:B------:R-:W-:Y:S02]  /*14e0*/  FSEL R30, R30, -INF , !P4 ;  /* 0xff8000001e1e7808 */ /* 0x000fe40006000000 */
[----:B------:R-:W-:Y:S02]  /*14f0*/  ISETP.GE.AND P4, PT, R18, R13, PT ;  /* 0x0000000d1200720c */ /* 0x000fe40003f86270 */
[----:B------:R-:W-:Y:S02]  /*1500*/  FSEL R29, R29, -INF , !P5 ;  /* 0xff8000001d1d7808 */ /* 0x000fe40006800000 */
[----:B------:R-:W-:-:S02]  /*1510*/  FMNMX R18, R28, R15, !PT ;  /* 0x0000000f1c127209 */ /* 0x000fc40007800000 */
[----:B------:R-:W-:Y:S02]  /*1520*/  FSEL R32, R32, -INF , !P6 ;  /* 0xff80000020207808 */ /* 0x000fe40007000000 */
[----:B------:R-:W-:Y:S02]  /*1530*/  FMNMX R19, R29, R18, !PT ;  /* 0x000000121d137209 */ /* 0x000fe40007800000 */
[----:B------:R-:W-:Y:S02]  /*1540*/  FSEL R27, R27, -INF , !P3 ;  /* 0xff8000001b1b7808 */ /* 0x000fe40005800000 */
[----:B------:R-:W-:Y:S01]  /*1550*/  ISETP.GE.AND P3, PT, R14, R13, PT ;  /* 0x0000000d0e00720c */ /* 0x000fe20003f66270 */
[----:B------:R-:W-:Y:S01]  /*1560*/  VIADD R14, R10, 0x21 ;  /* 0x000000210a0e7836 */ /* 0x000fe20000000000 */
[----:B------:R-:W-:Y:S02]  /*1570*/  FSEL R15, R33, -INF , !P1 ;  /* 0xff800000210f7808 */ /* 0x000fe40004800000 */
[----:B------:R-:W-:-:S02]  /*1580*/  FMNMX R18, R32, R19, !PT ;  /* 0x0000001320127209 */ /* 0x000fc40007800000 */
[----:B------:R-:W-:Y:S02]  /*1590*/  FSEL R31, R31, -INF , !P5 ;  /* 0xff8000001f1f7808 */ /* 0x000fe40006800000 */
[----:B------:R-:W-:Y:S02]  /*15a0*/  FSEL R23, R36, -INF , !P2 ;  /* 0xff80000024177808 */ /* 0x000fe40005000000 */
[----:B------:R-:W-:Y:S01]  /*15b0*/  FMNMX R20, R15, R18, !PT ;  /* 0x000000120f147209 */ /* 0x000fe20007800000 */
[----:B------:R-:W-:Y:S01]  /*15c0*/  VIADD R18, R10, 0x30 ;  /* 0x000000300a127836 */ /* 0x000fe20000000000 */
[----:B------:R-:W-:Y:S01]  /*15d0*/  ISETP.GE.AND P5, PT, R14, R13, PT ;  /* 0x0000000d0e00720c */ /* 0x000fe20003fa6270 */
[----:B------:R-:W-:Y:S01]  /*15e0*/  VIADD R14, R10, 0x28 ;  /* 0x000000280a0e7836 */ /* 0x000fe20000000000 */
[----:B------:R-:W-:Y:S02]  /*15f0*/  FSEL R56, R37, -INF , !P3 ;  /* 0xff80000025387808 */ /* 0x000fe40005800000 */
[----:B------:R-:W-:-:S02]  /*1600*/  FMNMX R19, R23, R20, !PT ;  /* 0x0000001417137209 */ /* 0x000fc40007800000 */
[----:B------:R-:W-:Y:S02]  /*1610*/  FSEL R34, R34, -INF , !P6 ;  /* 0xff80000022227808 */ /* 0x000fe40007000000 */
[----:B------:R-:W-:Y:S01]  /*1620*/  ISETP.GE.AND P6, PT, R14, R13, PT ;  /* 0x0000000d0e00720c */ /* 0x000fe20003fc6270 */
[----:B------:R-:W-:Y:S01]  /*1630*/  VIADD R14, R10, 0x29 ;  /* 0x000000290a0e7836 */ /* 0x000fe20000000000 */
[----:B------:R-:W-:Y:S02]  /*1640*/  FSEL R40, R40, -INF , !P4 ;  /* 0xff80000028287808 */ /* 0x000fe40006000000 */
[----:B------:R-:W-:Y:S02]  /*1650*/  FMNMX R19, R56, R19, !PT ;  /* 0x0000001338137209 */ /* 0x000fe40007800000 */
[----:B------:R-:W-:Y:S02]  /*1660*/  FSEL R35, R35, -INF , !P1 ;  /* 0xff80000023237808 */ /* 0x000fe40004800000 */
[----:B------:R-:W-:-:S02]  /*1670*/  FSEL R41, R41, -INF , !P5 ;  /* 0xff80000029297808 */ /* 0x000fc40006800000 */
[----:B------:R-:W-:Y:S02]  /*1680*/  FMNMX R20, R40, R19, !PT ;  /* 0x0000001328147209 */ /* 0x000fe40007800000 */
[-C--:B------:R-:W-:Y:S02]  /*1690*/  ISETP.GE.AND P1, PT, R14, R13.reuse, PT ;  /* 0x0000000d0e00720c */ /* 0x080fe40003f26270 */
[----:B------:R-:W-:Y:S02]  /*16a0*/  FSEL R14, R38, -INF , !P2 ;  /* 0xff800000260e7808 */ /* 0x000fe40005000000 */
[----:B------:R-:W-:Y:S02]  /*16b0*/  ISETP.GE.AND P2, PT, R18, R13, PT ;  /* 0x0000000d1200720c */ /* 0x000fe40003f46270 */
[----:B------:R-:W-:Y:S02]  /*16c0*/  IADD3 R18, R10, 0x31, RZ ;  /* 0x000000310a127810 */ /* 0x000fe40007ffe0ff */
[----:B------:R-:W-:-:S02]  /*16d0*/  FSEL R44, R44, -INF , !P6 ;  /* 0xff8000002c2c7808 */ /* 0x000fc40007000000 */
[----:B------:R-:W-:Y:S02]  /*16e0*/  FMNMX R19, R41, R20, !PT ;  /* 0x0000001429137209 */ /* 0x000fe40007800000 */
[----:B------:R-:W-:Y:S02]  /*16f0*/  FSEL R24, R39, -INF , !P3 ;  /* 0xff80000027187808 */ /* 0x000fe40005800000 */
[----:B------:R-:W-:Y:S01]  /*1700*/  ISETP.GE.AND P3, PT, R18, R13, PT ;  /* 0x0000000d1200720c */ /* 0x000fe20003f66270 */
[----:B------:R-:W-:Y:S01]  /*1710*/  VIADD R18, R10, 0x38 ;  /* 0x000000380a127836 */ /* 0x000fe20000000000 */
[----:B------:R-:W-:Y:S02]  /*1720*/  FSEL R45, R45, -INF , !P1 ;  /* 0xff8000002d2d7808 */ /* 0x000fe40004800000 */
[----:B------:R-:W-:Y:S02]  /*1730*/  FMNMX R20, R44, R19, !PT ;  /* 0x000000132c147209 */ /* 0x000fe40007800000 */
[----:B------:R-:W-:-:S02]  /*1740*/  FSEL R25, R42, -INF , !P4 ;  /* 0xff8000002a197808 */ /* 0x000fc40006000000 */
[----:B------:R-:W-:Y:S02]  /*1750*/  FMNMX R19, R26, R27, !PT ;  /* 0x0000001b1a137209 */ /* 0x000fe40007800000 */
[----:B------:R-:W-:Y:S02]  /*1760*/  FSEL R42, R48, -INF , !P2 ;  /* 0xff800000302a7808 */ /* 0x000fe40005000000 */
[----:B------:R-:W-:Y:S02]  /*1770*/  FMNMX R21, R45, R20, !PT ;  /* 0x000000142d157209 */ /* 0x000fe40007800000 */
[----:B------:R-:W-:Y:S01]  /*1780*/  ISETP.GE.AND P4, PT, R18, R13, PT ;  /* 0x0000000d1200720c */ /* 0x000fe20003f86270 */
[----:B------:R-:W-:Y:S01]  /*1790*/  VIADD R18, R10, 0x39 ;  /* 0x000000390a127836 */ /* 0x000fe20000000000 */
[----:B------:R-:W-:Y:S02]  /*17a0*/  FMNMX R20, R30, R19, !PT ;  /* 0x000000131e147209 */ /* 0x000fe40007800000 */
[----:B------:R-:W-:-:S02]  /*17b0*/  FSEL R38, R49, -INF , !P3 ;  /* 0xff80000031267808 */ /* 0x000fc40005800000 */
[----:B------:R-:W-:Y:S02]  /*17c0*/  FMNMX R21, R42, R21, !PT ;  /* 0x000000152a157209 */ /* 0x000fe40007800000 */
[----:B------:R-:W-:Y:S02]  /*17d0*/  FSEL R43, R43, -INF , !P5 ;  /* 0xff8000002b2b7808 */ /* 0x000fe40006800000 */
[----:B------:R-:W-:Y:S02]  /*17e0*/  FMNMX R19, R31, R20, !PT ;  /* 0x000000141f137209 */ /* 0x000fe40007800000 */
[----:B------:R-:W-:Y:S02]  /*17f0*/  ISETP.GE.AND P5, PT, R18, R13, PT ;  /* 0x0000000d1200720c */ /* 0x000fe40003fa6270 */
[----:B------:R-:W-:Y:S02]  /*1800*/  FSEL R39, R52, -INF , !P4 ;  /* 0xff80000034277808 */ /* 0x000fe40006000000 */
[----:B------:R-:W-:-:S02]  /*1810*/  FMNMX R20, R38, R21, !PT ;  /* 0x0000001526147209 */ /* 0x000fc40007800000 */
[----:B------:R-:W-:Y:S02]  /*1820*/  FSEL R53, R53, -INF , !P5 ;  /* 0xff80000035357808 */ /* 0x000fe40006800000 */
[----:B------:R-:W-:Y:S02]  /*1830*/  FMNMX R20, R39, R20, !PT ;  /* 0x0000001427147209 */ /* 0x000fe40007800000 */
[----:B------:R-:W-:Y:S02]  /*1840*/  FMNMX R18, R34, R19, !PT ;  /* 0x0000001322127209 */ /* 0x000fe40007800000 */
[----:B------:R-:W-:Y:S02]  /*1850*/  FMNMX R20, R53, R20, !PT ;  /* 0x0000001435147209 */ /* 0x000fe40007800000 */
[----:B------:R-:W-:Y:S02]  /*1860*/  FMNMX R19, R35, R18, !PT ;  /* 0x0000001223137209 */ /* 0x000fe40007800000 */
[----:B------:R-:W-:Y:S01]  /*1870*/  FSEL R46, R46, -INF , !P6 ;  /* 0xff8000002e2e7808 */ /* 0x000fe20007000000 */
[----:B------:R-:W3:Y:S01]  /*1880*/  SHFL.BFLY PT, R21, R20, 0x1, 0x1f ;  /* 0x0c201f0014157f89 */ /* 0x000ee200000e0000 */
[----:B------:R-:W-:-:S02]  /*1890*/  FMNMX R19, R14, R19, !PT ;  /* 0x000000130e137209 */ /* 0x000fc40007800000 */
[----:B------:R-:W-:Y:S02]  /*18a0*/  FSEL R33, R47, -INF , !P1 ;  /* 0xff8000002f217808 */ /* 0x000fe40004800000 */
[----:B------:R-:W-:Y:S02]  /*18b0*/  FMNMX R18, R24, R19, !PT ;  /* 0x0000001318127209 */ /* 0x000fe40007800000 */
[----:B------:R-:W-:Y:S02]  /*18c0*/  FSEL R36, R50, -INF , !P2 ;  /* 0xff80000032247808 */ /* 0x000fe40005000000 */
[----:B------:R-:W-:Y:S02]  /*18d0*/  FMNMX R18, R25, R18, !PT ;  /* 0x0000001219127209 */ /* 0x000fe40007800000 */
[----:B------:R-:W-:Y:S02]  /*18e0*/  FSEL R52, R51, -INF , !P3 ;  /* 0xff80000033347808 */ /* 0x000fe40005800000 */
[----:B------:R-:W-:-:S02]  /*18f0*/  FMNMX R19, R43, R18, !PT ;  /* 0x000000122b137209 */ /* 0x000fc40007800000 */
[----:B------:R-:W-:Y:S02]  /*1900*/  FSEL R54, R54, -INF , !P4 ;  /* 0xff80000036367808 */ /* 0x000fe40006000000 */
[----:B------:R-:W-:Y:S02]  /*1910*/  FMNMX R18, R46, R19, !PT ;  /* 0x000000132e127209 */ /* 0x000fe40007800000 */
[----:B------:R-:W-:Y:S02]  /*1920*/  FSEL R37, R55, -INF , !P5 ;  /* 0xff80000037257808 */ /* 0x000fe40006800000 */
[----:B------:R-:W-:Y:S02]  /*1930*/  FMNMX R19, R33, R18, !PT ;  /* 0x0000001221137209 */ /* 0x000fe40007800000 */
[----:B---3--:R-:W-:Y:S02]  /*1940*/  FMNMX R21, R20, R21, !PT ;  /* 0x0000001514157209 */ /* 0x008fe40007800000 */
[----:B------:R-:W-:-:S03]  /*1950*/  FMNMX R19, R36, R19, !PT ;  /* 0x0000001324137209 */ /* 0x000fc60007800000 */
[----:B------:R-:W3:Y:S01]  /*1960*/  SHFL.BFLY PT, R20, R21, 0x2, 0x1f ;  /* 0x0c401f0015147f89 */ /* 0x000ee200000e0000 */
[----:B------:R-:W-:-:S04]  /*1970*/  FMNMX R19, R52, R19, !PT ;  /* 0x0000001334137209 */ /* 0x000fc80007800000 */
[----:B------:R-:W-:-:S04]  /*1980*/  FMNMX R18, R54, R19, !PT ;  /* 0x0000001336127209 */ /* 0x000fc80007800000 */
[----:B------:R-:W-:-:S05]  /*1990*/  FMNMX R18, R37, R18, !PT ;  /* 0x0000001225127209 */ /* 0x000fca0007800000 */
[----:B------:R-:W4:Y:S01]  /*19a0*/  SHFL.BFLY PT, R47, R18, 0x1, 0x1f ;  /* 0x0c201f00122f7f89 */ /* 0x000f2200000e0000 */
[----:B---3--:R-:W-:-:S04]  /*19b0*/  FMNMX R19, R21, R20, !PT ;  /* 0x0000001415137209 */ /* 0x008fc80007800000 */
[----:B------:R-:W-:-:S04]  /*19c0*/  FSETP.NEU.AND P1, PT, R19, -INF , PT ;  /* 0xff8000001300780b */ /* 0x000fc80003f2d000 */
[----:B------:R-:W-:Y:S02]  /*19d0*/  FSEL R22, R19, RZ, P1 ;  /* 0x000000ff13167208 */ /* 0x000fe40000800000 */
[----:B----4-:R-:W-:-:S03]  /*19e0*/  FMNMX R20, R18, R47, !PT ;  /* 0x0000002f12147209 */ /* 0x010fc60007800000 */
[----:B------:R-:W-:-:S04]  /*19f0*/  FMUL R47, R22, UR6 ;  /* 0x00000006162f7c20 */ /* 0x000fc80008400000 */
[--C-:B------:R-:W-:Y:S01]  /*1a00*/  FFMA R48, R11, UR6, -R47.reuse ;  /* 0x000000060b307c23 */ /* 0x100fe2000800082f */
[--C-:B------:R-:W-:Y:S01]  /*1a10*/  FFMA R12, R12, UR6, -R47.reuse ;  /* 0x000000060c0c7c23 */ /* 0x100fe2000800082f */
[----:B------:R-:W3:Y:S01]  /*1a20*/  SHFL.BFLY PT, R11, R20, 0x2, 0x1f ;  /* 0x0c401f00140b7f89 */ /* 0x000ee200000e0000 */
[--C-:B------:R-:W-:Y:S01]  /*1a30*/  FFMA R29, R29, UR6, -R47.reuse ;  /* 0x000000061d1d7c23 */ /* 0x100fe2000800082f */
[--C-:B------:R-:W-:Y:S01]  /*1a40*/  FFMA R22, R28, UR6, -R47.reuse ;  /* 0x000000061c167c23 */ /* 0x100fe2000800082f */
[----:B------:R-:W-:Y:S01]  /*1a50*/  FSETP.GEU.AND P3, PT, R48, -126, PT ;  /* 0xc2fc00003000780b */ /* 0x000fe20003f6e000 */
[--C-:B------:R-:W-:Y:S01]  /*1a60*/  FFMA R56, R56, UR6, -R47.reuse ;  /* 0x0000000638387c23 */ /* 0x100fe2000800082f */
[----:B------:R-:W-:Y:S01]  /*1a70*/  FSETP.GEU.AND P6, PT, R12, -126, PT ;  /* 0xc2fc00000c00780b */ /* 0x000fe20003fce000 */
[--C-:B------:R-:W-:Y:S01]  /*1a80*/  FFMA R50, R44, UR6, -R47.reuse ;  /* 0x000000062c327c23 */ /* 0x100fe2000800082f */
[----:B------:R-:W-:Y:S01]  /*1a90*/  FSETP.GEU.AND P4, PT, R29, -126, PT ;  /* 0xc2fc00001d00780b */ /* 0x000fe20003f8e000 */
[--C-:B------:R-:W-:Y:S01]  /*1aa0*/  FFMA R72, R40, UR6, -R47.reuse ;  /* 0x0000000628487c23 */ /* 0x100fe2000800082f */
[----:B------:R-:W-:Y:S01]  /*1ab0*/  FSETP.GEU.AND P5, PT, R22, -126, PT ;  /* 0xc2fc00001600780b */ /* 0x000fe20003fae000 */
[--C-:B------:R-:W-:Y:S01]  /*1ac0*/  FFMA R51, R41, UR6, -R47.reuse ;  /* 0x0000000629337c23 */ /* 0x100fe2000800082f */
[--C-:B------:R-:W-:Y:S01]  /*1ad0*/  FFMA R40, R39, UR6, -R47.reuse ;  /* 0x0000000627287c23 */ /* 0x100fe2000800082f */
[--C-:B------:R-:W-:Y:S01]  /*1ae0*/  FFMA R49, R45, UR6, -R47.reuse ;  /* 0x000000062d317c23 */ /* 0x100fe2000800082f */
[--C-:B------:R-:W-:Y:S01]  /*1af0*/  FFMA R42, R42, UR6, -R47.reuse ;  /* 0x000000062a2a7c23 */ /* 0x100fe2000800082f */
[----:B------:R-:W-:-:S02]  /*1b00*/  FFMA R41, R38, UR6, -R47 ;  /* 0x0000000626297c23 */ /* 0x000fc4000800082f */
[----:B------:R-:W-:Y:S02]  /*1b10*/  @!P3 FMUL R48, R48, 0.5 ;  /* 0x3f0000003030b820 */ /* 0x000fe40000400000 */
[----:B------:R-:W-:Y:S02]  /*1b20*/  @!P6 FMUL R12, R12, 0.5 ;  /* 0x3f0000000c0ce820 */ /* 0x000fe40000400000 */
[----:B------:R-:W4:Y:S01]  /*1b30*/  MUFU.EX2 R28, R48 ;  /* 0x00000030001c7308 */ /* 0x000f220000000800 */
[----:B------:R-:W-:Y:S01]  /*1b40*/  @!P4 FMUL R29, R29, 0.5 ;  /* 0x3f0000001d1dc820 */ /* 0x000fe20000400000 */
[----:B------:R-:W-:Y:S01]  /*1b50*/  @!P5 FMUL R22, R22, 0.5 ;  /* 0x3f0000001616d820 */ /* 0x000fe20000400000 */
[----:B---3--:R-:W-:Y:S01]  /*1b60*/  FMNMX R18, R20, R11, !PT ;  /* 0x0000000b14127209 */ /* 0x008fe20007800000 */
[--C-:B------:R-:W-:Y:S01]  /*1b70*/  FFMA R20, R32, UR6, -R47.reuse ;  /* 0x0000000620147c23 */ /* 0x100fe2000800082f */
[--C-:B------:R-:W-:Y:S01]  /*1b80*/  FFMA R11, R15, UR6, -R47.reuse ;  /* 0x000000060f0b7c23 */ /* 0x100fe2000800082f */
[----:B------:R-:W-:Y:S01]  /*1b90*/  FFMA R32, R53, UR6, -R47 ;  /* 0x0000000635207c23 */ /* 0x000fe2000800082f */
[----:B------:R-:W-:Y:S01]  /*1ba0*/  FSETP.NEU.AND P2, PT, R18, -INF , PT ;  /* 0xff8000001200780b */ /* 0x000fe20003f4d000 */
[----:B------:R3:W5:Y:S01]  /*1bb0*/  MUFU.EX2 R21, R12 ;  /* 0x0000000c00157308 */ /* 0x0007620000000800 */
[----:B------:R-:W-:-:S02]  /*1bc0*/  FSETP.GEU.AND P1, PT, R20, -126, PT ;  /* 0xc2fc00001400780b */ /* 0x000fc40003f2e000 */
[----:B------:R-:W-:Y:S02]  /*1bd0*/  FSEL R55, R18, RZ, P2 ;  /* 0x000000ff12377208 */ /* 0x000fe40001000000 */
[----:B------:R-:W-:-:S03]  /*1be0*/  FSETP.GEU.AND P2, PT, R11, -126, PT ;  /* 0xc2fc00000b00780b */ /* 0x000fc60003f4e000 */
[----:B------:R-:W-:Y:S01]  /*1bf0*/  FMUL R55, R55, UR6 ;  /* 0x0000000637377c20 */ /* 0x000fe20008400000 */
[----:B------:R-:W1:Y:S01]  /*1c00*/  MUFU.EX2 R15, R29 ;  /* 0x0000001d000f7308 */ /* 0x000e620000000800 */
[----:B----4-:R-:W-:Y:S02]  /*1c10*/  @!P3 FMUL R28, R28, R28 ;  /* 0x0000001c1c1cb220 */ /* 0x010fe40000400000 */
[--C-:B---3--:R-:W-:Y:S01]  /*1c20*/  FFMA R12, R26, UR6, -R55.reuse ;  /* 0x000000061a0c7c23 */ /* 0x108fe20008000837 */
[----:B------:R-:W-:Y:S01]  /*1c30*/  FFMA R27, R27, UR6, -R55 ;  /* 0x000000061b1b7c23 */ /* 0x000fe20008000837 */
[----:B------:R-:W-:Y:S01]  /*1c40*/  @!P1 FMUL R20, R20, 0.5 ;  /* 0x3f00000014149820 */ /* 0x000fe20000400000 */
[----:B------:R-:W-:Y:S01]  /*1c50*/  FFMA R26, R23, UR6, -R47 ;  /* 0x00000006171a7c23 */ /* 0x000fe2000800082f */
[--C-:B------:R-:W-:Y:S01]  /*1c60*/  FFMA R30, R30, UR6, -R55.reuse ;  /* 0x000000061e1e7c23 */ /* 0x100fe20008000837 */
[----:B------:R-:W-:Y:S01]  /*1c70*/  FSETP.GEU.AND P3, PT, R12, -126, PT ;  /* 0xc2fc00000c00780b */ /* 0x000fe20003f6e000 */
[----:B------:R-:W-:Y:S01]  /*1c80*/  @!P2 FMUL R11, R11, 0.5 ;  /* 0x3f0000000b0ba820 */ /* 0x000fe20000400000 */
[----:B------:R-:W3:Y:S01]  /*1c90*/  MUFU.EX2 R22, R22 ;  /* 0x0000001600167308 */ /* 0x000ee20000000800 */
[----:B-----5:R-:W-:Y:S01]  /*1ca0*/  @!P6 FMUL R21, R21, R21 ;  /* 0x000000151515e220 */ /* 0x020fe20000400000 */
[----:B------:R-:W4:Y:S01]  /*1cb0*/  SYNCS.PHASECHK.TRANS64.TRYWAIT P6, [R2+URZ+0x5008], R57 ;  /* 0x00500839020075a7 */ /* 0x000f2200080c017f */
[--C-:B------:R-:W-:Y:S01]  /*1cc0*/  FFMA R53, R31, UR6, -R55.reuse ;  /* 0x000000061f357c23 */ /* 0x100fe20008000837 */
[--C-:B------:R-:W-:Y:S01]  /*1cd0*/  FFMA R44, R14, UR6, -R55.reuse ;  /* 0x000000060e2c7c23 */ /* 0x100fe20008000837 */
[--C-:B------:R-:W-:Y:S01]  /*1ce0*/  FFMA R39, R34, UR6, -R55.reuse ;  /* 0x0000000622277c23 */ /* 0x100fe20008000837 */
[--C-:B------:R-:W-:Y:S01]  /*1cf0*/  FFMA R38, R35, UR6, -R55.reuse ;  /* 0x0000000623267c23 */ /* 0x100fe20008000837 */
[----:B-1----:R-:W-:Y:S01]  /*1d00*/  @!P4 FMUL R15, R15, R15 ;  /* 0x0000000f0f0fc220 */ /* 0x002fe20000400000 */
[----:B------:R-:W1:Y:S01]  /*1d10*/  MUFU.EX2 R20, R20 ;  /* 0x0000001400147308 */ /* 0x000e620000000800 */
[----:B------:R-:W-:Y:S01]  /*1d20*/  FSETP.GEU.AND P4, PT, R27, -126, PT ;  /* 0xc2fc00001b00780b */ /* 0x000fe20003f8e000 */
[--C-:B------:R-:W-:Y:S01]  /*1d30*/  FFMA R47, R43, UR6, -R55.reuse ;  /* 0x000000062b2f7c23 */ /* 0x100fe20008000837 */
[----:B------:R-:W-:Y:S01]  /*1d40*/  @!P3 FMUL R12, R12, 0.5 ;  /* 0x3f0000000c0cb820 */ /* 0x000fe20000400000 */
[--C-:B------:R-:W-:Y:S01]  /*1d50*/  FFMA R34, R36, UR6, -R55.reuse ;  /* 0x0000000624227c23 */ /* 0x100fe20008000837 */
[--C-:B------:R-:W-:Y:S01]  /*1d60*/  FFMA R45, R24, UR6, -R55.reuse ;  /* 0x00000006182d7c23 */ /* 0x100fe20008000837 */
[--C-:B------:R-:W-:Y:S01]  /*1d70*/  FFMA R48, R25, UR6, -R55.reuse ;  /* 0x0000000619307c23 */ /* 0x100fe20008000837 */
[--C-:B------:R-:W-:Y:S01]  /*1d80*/  FFMA R46, R46, UR6, -R55.reuse ;  /* 0x000000062e2e7c23 */ /* 0x100fe20008000837 */
[----:B------:R-:W5:Y:S01]  /*1d90*/  MUFU.EX2 R11, R11 ;  /* 0x0000000b000b7308 */ /* 0x000f620000000800 */
[----:B---3--:R-:W-:Y:S01]  /*1da0*/  @!P5 FMUL R22, R22, R22 ;  /* 0x000000161616d220 */ /* 0x008fe20000400000 */
[----:B------:R-:W-:Y:S01]  /*1db0*/  FSETP.GEU.AND P5, PT, R26, -126, PT ;  /* 0xc2fc00001a00780b */ /* 0x000fe20003fae000 */
[--C-:B------:R-:W-:Y:S01]  /*1dc0*/  FFMA R43, R33, UR6, -R55.reuse ;  /* 0x00000006212b7c23 */ /* 0x100fe20008000837 */
[--C-:B------:R-:W-:Y:S01]  /*1dd0*/  FFMA R35, R52, UR6, -R55.reuse ;  /* 0x0000000634237c23 */ /* 0x100fe20008000837 */
[--C-:B------:R-:W-:Y:S01]  /*1de0*/  FFMA R36, R54, UR6, -R55.reuse ;  /* 0x0000000636247c23 */ /* 0x100fe20008000837 */
[----:B------:R-:W-:Y:S01]  /*1df0*/  @!P4 FMUL R27, R27, 0.5 ;  /* 0x3f0000001b1bc820 */ /* 0x000fe20000400000 */
[----:B------:R-:W-:Y:S01]  /*1e00*/  FFMA R37, R37, UR6, -R55 ;  /* 0x0000000625257c23 */ /* 0x000fe20008000837 */
[----:B------:R-:W3:Y:S01]  /*1e10*/  MUFU.EX2 R23, R12 ;  /* 0x0000000c00177308 */ /* 0x000ee20000000800 */
[----:B-1----:R-:W-:Y:S01]  /*1e20*/  @!P1 FMUL R20, R20, R20 ;  /* 0x0000001414149220 */ /* 0x002fe20000400000 */
[----:B------:R-:W-:-:S02]  /*1e30*/  FSETP.GEU.AND P1, PT, R30, -126, PT ;  /* 0xc2fc00001e00780b */ /* 0x000fc40003f2e000 */
[----:B------:R-:W-:-:S03]  /*1e40*/  P2R R58, PR, RZ, 0x20 ;  /* 0x00000020ff3a7803 */ /* 0x000fc60000000000 */
[----:B------:R-:W-:Y:S01]  /*1e50*/  @!P5 FMUL R26, R26, 0.5 ;  /* 0x3f0000001a1ad820 */ /* 0x000fe20000400000 */
[----:B------:R-:W1:Y:S01]  /*1e60*/  MUFU.EX2 R12, R27 ;  /* 0x0000001b000c7308 */ /* 0x000e620000000800 */
[----:B-----5:R-:W-:Y:S01]  /*1e70*/  @!P2 FMUL R11, R11, R11 ;  /* 0x0000000b0b0ba220 */ /* 0x020fe20000400000 */
[----:B------:R-:W-:Y:S02]  /*1e80*/  FSETP.GEU.AND P2, PT, R53, -126, PT ;  /* 0xc2fc00003500780b */ /* 0x000fe40003f4e000 */
[----:B------:R-:W-:-:S03]  /*1e90*/  FSETP.GEU.AND P5, PT, R39, -126, PT ;  /* 0xc2fc00002700780b */ /* 0x000fc60003fae000 */
[----:B------:R-:W-:Y:S01]  /*1ea0*/  @!P1 FMUL R30, R30, 0.5 ;  /* 0x3f0000001e1e9820 */ /* 0x000fe20000400000 */
[----:B------:R1:W2:Y:S01]  /*1eb0*/  MUFU.EX2 R29, R26 ;  /* 0x0000001a001d7308 */ /* 0x0002a20000000800 */
[----:B---3--:R-:W-:Y:S01]  /*1ec0*/  @!P3 FMUL R23, R23, R23 ;  /* 0x000000171717b220 */ /* 0x008fe20000400000 */
[----:B------:R-:W-:-:S05]  /*1ed0*/  FSETP.GEU.AND P3, PT, R56, -126, PT ;  /* 0xc2fc00003800780b */ /* 0x000fca0003f6e000 */
[----:B------:R-:W-:Y:S01]  /*1ee0*/  @!P2 FMUL R53, R53, 0.5 ;  /* 0x3f0000003535a820 */ /* 0x000fe20000400000 */
[----:B------:R3:W2:Y:S01]  /*1ef0*/  MUFU.EX2 R31, R30 ;  /* 0x0000001e001f7308 */ /* 0x0006a20000000800 */
[----:B-1----:R-:W-:Y:S01]  /*1f00*/  @!P4 FMUL R12, R12, R12 ;  /* 0x0000000c0c0cc220 */ /* 0x002fe20000400000 */
[----:B------:R-:W-:-:S05]  /*1f10*/  FSETP.GEU.AND P4, PT, R72, -126, PT ;  /* 0xc2fc00004800780b */ /* 0x000fca0003f8e000 */
[----:B------:R-:W-:Y:S01]  /*1f20*/  @!P3 FMUL R56, R56, 0.5 ;  /* 0x3f0000003838b820 */ /* 0x000fe20000400000 */
[----:B------:R3:W1:Y:S01]  /*1f30*/  MUFU.EX2 R14, R53 ;  /* 0x00000035000e7308 */ /* 0x0006620000000800 */
[----:B----4-:R-:W-:Y:S06]  /*1f40*/  @!P6 BRA `(.L_x_23) ;  /* 0x000000540088e947 */ /* 0x010fec0003800000 */
.L_x_77:
[----:B--2---:R-:W-:Y:S01]  /*1f50*/  @!P1 FMUL R31, R31, R31 ;  /* 0x0000001f1f1f9220 */ /* 0x004fe20000400000 */
[----:B-1----:R-:W-:Y:S01]  /*1f60*/  @!P2 FMUL R14, R14, R14 ;  /* 0x0000000e0e0ea220 */ /* 0x002fe20000400000 */
[----:B------:R-:W-:Y:S01]  /*1f70*/  F2FP.BF16.F32.PACK_AB R24, R21, R28 ;  /* 0x0000001c1518723e */ /* 0x000fe200000010ff */
[----:B------:R-:W-:Y:S01]  /*1f80*/  UIADD3 UR6, UR14, 0x100, URZ ;  /* 0x000001000e067890 */ /* 0x000fe2000fffe03f */
[----:B------:R-:W-:Y:S01]  /*1f90*/  F2FP.BF16.F32.PACK_AB R26, R15, R22 ;  /* 0x000000160f1a723e */ /* 0x000fe200000010ff */
[----:B---3--:R4:W1:Y:S01]  /*1fa0*/  MUFU.EX2 R30, R56 ;  /* 0x00000038001e7308 */ /* 0x0088620000000800 */
[----:B------:R-:W-:Y:S01]  /*1fb0*/  F2FP.BF16.F32.PACK_AB R25, R12, R23 ;  /* 0x000000170c19723e */ /* 0x000fe200000010ff */
[----:B------:R-:W-:Y:S01]  /*1fc0*/  UMOV UR7, 0x80000020 ;  /* 0x8000002000077882 */ /* 0x000fe20000000000 */
[----:B------:R-:W-:Y:S01]  /*1fd0*/  F2FP.BF16.F32.PACK_AB R27, R14, R31 ;  /* 0x0000001f0e1b723e */ /* 0x000fe200000010ff */
[----:B------:R-:W-:Y:S01]  /*1fe0*/  @!P5 FMUL R39, R39, 0.5 ;  /* 0x3f0000002727d820 */ /* 0x000fe20000400000 */
[----:B------:R-:W-:Y:S01]  /*1ff0*/  ISETP.NE.AND P6, PT, R58, RZ, PT ;  /* 0x000000ff3a00720c */ /* 0x000fe20003fc5270 */
[----:B------:R-:W-:Y:S01]  /*2000*/  @!P4 FMUL R72, R72, 0.5 ;  /* 0x3f0000004848c820 */ /* 0x000fe20000400000 */
[----:B------:R-:W-:Y:S01]  /*2010*/  FSETP.GEU.AND P1, PT, R38, -126, PT ;  /* 0xc2fc00002600780b */ /* 0x000fe20003f2e000 */
[----:B------:R-:W-:Y:S01]  /*2020*/  ULDC UR15, c[0x0][0x604] ;  /* 0x00018100000f7ab9 */ /* 0x000fe20000000800 */
[----:B----4-:R-:W-:Y:S01]  /*2030*/  WARPGROUP.ARRIVE ;  /* 0x00000000000079c5 */ /* 0x010fe20000000000 */
[----:B------:R-:W-:Y:S01]  /*2040*/  FSETP.GEU.AND P2, PT, R44, -126, PT ;  /* 0xc2fc00002c00780b */ /* 0x000fe20003f4e000 */
[----:B------:R-:W2:Y:S01]  /*2050*/  MUFU.EX2 R39, R39 ;  /* 0x0000002700277308 */ /* 0x000ea20000000800 */
[----:B------:R-:W-:Y:S01]  /*2060*/  ULDC UR21, c[0x0][0x28c] ;  /* 0x0000a30000157ab9 */ /* 0x000fe20000000800 */
[----:B------:R-:W-:Y:S01]  /*2070*/  VIADD R10, R10, 0x40 ;  /* 0x000000400a0a7836 */ /* 0x000fe20000000000 */
[----:B------:R-:W-:Y:S01]  /*2080*/  LEA.HI.SX32 R17, R17, 0xffffffff, 0x1a ;  /* 0xffffffff11117811 */ /* 0x000fe200078fd2ff */
[----:B------:R-:W-:Y:S01]  /*2090*/  HGMMA.64x32x16.F32.BF16 R56, R24, gdesc[UR4].tnspB, RZ, !UPT, gsb0 ;  /* 0x4060000418387df0 */ /* 0x000fe2000c0018ff */
[----:B------:R-:W-:Y:S01]  /*20a0*/  UIADD3 UR6, UR14, 0x140, URZ ;  /* 0x000001400e067890 */ /* 0x000fe2000fffe03f */
[----:B-1----:R-:W-:Y:S01]  /*20b0*/  @!P3 FMUL R30, R30, R30 ;  /* 0x0000001e1e1eb220 */ /* 0x002fe20000400000 */
[----:B------:R-:W-:Y:S01]  /*20c0*/  @!P6 FMUL R29, R29, R29 ;  /* 0x0000001d1d1de220 */ /* 0x000fe20000400000 */
[----:B------:R-:W-:Y:S01]  /*20d0*/  FSETP.GEU.AND P6, PT, R45, -126, PT ;  /* 0xc2fc00002d00780b */ /* 0x000fe20003fce000 */
[----:B------:R-:W-:Y:S01]  /*20e0*/  @!P1 FMUL R38, R38, 0.5 ;  /* 0x3f00000026269820 */ /* 0x000fe20000400000 */
[----:B------:R-:W-:Y:S01]  /*20f0*/  FSETP.GEU.AND P3, PT, R51, -126, PT ;  /* 0xc2fc00003300780b */ /* 0x000fe20003f6e000 */
[----:B------:R-:W1:Y:S01]  /*2100*/  MUFU.EX2 R33, R72 ;  /* 0x0000004800217308 */ /* 0x000e620000000800 */
[----:B------:R-:W-:Y:S01]  /*2110*/  @!P2 FMUL R44, R44, 0.5 ;  /* 0x3f0000002c2ca820 */ /* 0x000fe20000400000 */
[----:B------:R-:W-:Y:S01]  /*2120*/  UMOV UR7, 0x80000020 ;  /* 0x8000002000077882 */ /* 0x000fe20000000000 */
[----:B--2---:R-:W-:Y:S01]  /*2130*/  @!P5 FMUL R39, R39, R39 ;  /* 0x000000272727d220 */ /* 0x004fe20000400000 */
[----:B------:R-:W-:-:S04]  /*2140*/  FSETP.GEU.AND P5, PT, R49, -126, PT ;  /* 0xc2fc00003100780b */ /* 0x000fc80003fae000 */
[----:B------:R-:W2:Y:S02]  /*2150*/  MUFU.EX2 R38, R38 ;  /* 0x0000002600267308 */ /* 0x000ea40000000800 */
[----:B------:R-:W-:Y:S02]  /*2160*/  @!P6 FMUL R45, R45, 0.5 ;  /* 0x3f0000002d2de820 */ /* 0x000fe40000400000 */
[----:B------:R-:W-:-:S04]  /*2170*/  @!P3 FMUL R51, R51, 0.5 ;  /* 0x3f0000003333b820 */ /* 0x000fc80000400000 */
[----:B------:R-:W3:Y:S01]  /*2180*/  MUFU.EX2 R44, R44 ;  /* 0x0000002c002c7308 */ /* 0x000ee20000000800 */
[----:B-1----:R-:W-:Y:S01]  /*2190*/  @!P4 FMUL R33, R33, R33 ;  /* 0x000000212121c220 */ /* 0x002fe20000400000 */
[----:B------:R-:W-:Y:S01]  /*21a0*/  FSETP.GEU.AND P4, PT, R50, -126, PT ;  /* 0xc2fc00003200780b */ /* 0x000fe20003f8e000 */
[----:B------:R-:W-:Y:S02]  /*21b0*/  @!P5 FMUL R49, R49, 0.5 ;  /* 0x3f0000003131d820 */ /* 0x000fe40000400000 */
[----:B------:R-:W-:-:S03]  /*21c0*/  FADD R28, R28, R33 ;  /* 0x000000211c1c7221 */ /* 0x000fc60000000000 */
[----:B------:R-:W1:Y:S01]  /*21d0*/  MUFU.EX2 R45, R45 ;  /* 0x0000002d002d7308 */ /* 0x000e620000000800 */
[----:B--2---:R-:W-:Y:S01]  /*21e0*/  @!P1 FMUL R38, R38, R38 ;  /* 0x0000002626269220 */ /* 0x004fe20000400000 */
[----:B------:R-:W-:-:S05]  /*21f0*/  FSETP.GEU.AND P1, PT, R48, -126, PT ;  /* 0xc2fc00003000780b */ /* 0x000fca0003f2e000 */
[----:B------:R-:W-:Y:S01]  /*2200*/  @!P4 FMUL R50, R50, 0.5 ;  /* 0x3f0000003232c820 */ /* 0x000fe20000400000 */
[----:B------:R-:W2:Y:S01]  /*2210*/  MUFU.EX2 R52, R51 ;  /* 0x0000003300347308 */ /* 0x000ea20000000800 */
[----:B---3--:R-:W-:Y:S01]  /*2220*/  @!P2 FMUL R44, R44, R44 ;  /* 0x0000002c2c2ca220 */ /* 0x008fe20000400000 */
[----:B------:R-:W-:-:S05]  /*2230*/  FSETP.GEU.AND P2, PT, R47, -126, PT ;  /* 0xc2fc00002f00780b */ /* 0x000fca0003f4e000 */
[----:B------:R-:W-:Y:S01]  /*2240*/  @!P1 FMUL R48, R48, 0.5 ;  /* 0x3f00000030309820 */ /* 0x000fe20000400000 */
[----:B------:R-:W3:Y:S01]  /*2250*/  MUFU.EX2 R53, R50 ;  /* 0x0000003200357308 */ /* 0x000ee20000000800 */
[----:B-1----:R-:W-:Y:S01]  /*2260*/  @!P6 FMUL R45, R45, R45 ;  /* 0x0000002d2d2de220 */ /* 0x002fe20000400000 */
[----:B------:R-:W-:Y:S01]  /*2270*/  FSETP.GEU.AND P6, PT, R46, -126, PT ;  /* 0xc2fc00002e00780b */ /* 0x000fe20003fce000 */
[----:B------:R-:W-:Y:S02]  /*2280*/  WARPGROUP.DEPBAR.LE gsb0, 0x0 ;  /* 0x00008000000079c5 */ /* 0x000fe40000010000 */
[----:B------:R-:W-:Y:S02]  /*2290*/  F2FP.BF16.F32.PACK_AB R24, R11, R20 ;  /* 0x000000140b18723e */ /* 0x000fe400000010ff */
[----:B------:R-:W-:Y:S01]  /*22a0*/  F2FP.BF16.F32.PACK_AB R26, R30, R29 ;  /* 0x0000001d1e1a723e */ /* 0x000fe200000010ff */
[----:B------:R-:W1:Y:S01]  /*22b0*/  MUFU.EX2 R54, R49 ;  /* 0x0000003100367308 */ /* 0x000e620000000800 */
[----:B------:R-:W-:Y:S01]  /*22c0*/  F2FP.BF16.F32.PACK_AB R25, R38, R39 ;  /* 0x000000272619723e */ /* 0x000fe200000010ff */
[----:B--2---:R-:W-:Y:S01]  /*22d0*/  @!P3 FMUL R52, R52, R52 ;  /* 0x000000343434b220 */ /* 0x004fe20000400000 */
[----:B------:R-:W-:Y:S01]  /*22e0*/  F2FP.BF16.F32.PACK_AB R27, R45, R44 ;  /* 0x0000002c2d1b723e */ /* 0x000fe200000010ff */
[----:B------:R-:W-:Y:S01]  /*22f0*/  @!P2 FMUL R47, R47, 0.5 ;  /* 0x3f0000002f2fa820 */ /* 0x000fe20000400000 */
[----:B------:R-:W-:Y:S01]  /*2300*/  FSETP.GEU.AND P3, PT, R43, -126, PT ;  /* 0xc2fc00002b00780b */ /* 0x000fe20003f6e000 */
[----:B------:R-:W-:Y:S01]  /*2310*/  FADD R21, R21, R52 ;  /* 0x0000003415157221 */ /* 0x000fe20000000000 */
[----:B------:R-:W-:Y:S01]  /*2320*/  WARPGROUP.ARRIVE ;  /* 0x00000000000079c5 */ /* 0x000fe20000000000 */
[----:B------:R-:W-:Y:S01]  /*2330*/  @!P6 FMUL R46, R46, 0.5 ;  /* 0x3f0000002e2ee820 */ /* 0x000fe20000400000 */
[----:B------:R-:W2:Y:S01]  /*2340*/  MUFU.EX2 R48, R48 ;  /* 0x0000003000307308 */ /* 0x000ea20000000800 */
[----:B---3--:R-:W-:Y:S01]  /*2350*/  @!P4 FMUL R53, R53, R53 ;  /* 0x000000353535c220 */ /* 0x008fe20000400000 */
[----:B------:R-:W-:-:S02]  /*2360*/  FSETP.GEU.AND P4, PT, R42, -126, PT ;  /* 0xc2fc00002a00780b */ /* 0x000fc40003f8e000 */
[----:B------:R-:W-:Y:S01]  /*2370*/  HGMMA.64x32x16.F32.BF16 R56, R24, gdesc[UR4].tnspB, R56, gsb0 ;  /* 0x4060000418387df0 */ /* 0x000fe20008001838 */
[----:B------:R-:W-:Y:S01]  /*2380*/  UIADD3 UR6, UR14, 0x180, URZ ;  /* 0x000001800e067890 */ /* 0x000fe2000fffe03f */
[----:B------:R-:W-:Y:S01]  /*2390*/  FADD R22, R22, R53 ;  /* 0x0000003516167221 */ /* 0x000fe20000000000 */
[----:B------:R-:W-:Y:S01]  /*23a0*/  UMOV UR7, 0x80000020 ;  /* 0x8000002000077882 */ /* 0x000fe20000000000 */
[----:B------:R-:W3:Y:S01]  /*23b0*/  MUFU.EX2 R47, R47 ;  /* 0x0000002f002f7308 */ /* 0x000ee20000000800 */
[----:B------:R-:W-:Y:S01]  /*23c0*/  @!P3 FMUL R43, R43, 0.5 ;  /* 0x3f0000002b2bb820 */ /* 0x000fe20000400000 */
[----:B-1----:R-:W-:Y:S01]  /*23d0*/  @!P5 FMUL R54, R54, R54 ;  /* 0x000000363636d220 */ /* 0x002fe20000400000 */
[----:B------:R-:W-:-:S03]  /*23e0*/  FSETP.GEU.AND P5, PT, R41, -126, PT ;  /* 0xc2fc00002900780b */ /* 0x000fc60003fae000 */
[----:B------:R-:W-:Y:S01]  /*23f0*/  FADD R15, R15, R54 ;  /* 0x000000360f0f7221 */ /* 0x000fe20000000000 */
[----:B------:R-:W-:Y:S01]  /*2400*/  @!P4 FMUL R42, R42, 0.5 ;  /* 0x3f0000002a2ac820 */ /* 0x000fe20000400000 */
[----:B------:R-:W1:Y:S01]  /*2410*/  MUFU.EX2 R46, R46 ;  /* 0x0000002e002e7308 */ /* 0x000e620000000800 */
[----:B--2---:R-:W-:Y:S01]  /*2420*/  @!P1 FMUL R48, R48, R48 ;  /* 0x0000003030309220 */ /* 0x004fe20000400000 */
[----:B------:R-:W-:-:S03]  /*2430*/  FSETP.GEU.AND P1, PT, R40, -126, PT ;  /* 0xc2fc00002800780b */ /* 0x000fc60003f2e000 */
[----:B------:R-:W-:-:S03]  /*2440*/  FADD R23, R23, R48 ;  /* 0x0000003017177221 */ /* 0x000fc60000000000 */
[----:B------:R-:W2:Y:S01]  /*2450*/  MUFU.EX2 R43, R43 ;  /* 0x0000002b002b7308 */ /* 0x000ea20000000800 */
[----:B---3--:R-:W-:Y:S01]  /*2460*/  @!P2 FMUL R47, R47, R47 ;  /* 0x0000002f2f2fa220 */ /* 0x008fe20000400000 */
[----:B------:R-:W-:Y:S01]  /*2470*/  @!P5 FMUL R41, R41, 0.5 ;  /* 0x3f0000002929d820 */ /* 0x000fe20000400000 */
[----:B------:R-:W-:Y:S02]  /*2480*/  FSETP.GEU.AND P2, PT, R32, -126, PT ;  /* 0xc2fc00002000780b */ /* 0x000fe40003f4e000 */
[----:B------:R-:W-:Y:S02]  /*2490*/  FADD R12, R12, R47 ;  /* 0x0000002f0c0c7221 */ /* 0x000fe40000000000 */
[----:B------:R-:W-:Y:S01]  /*24a0*/  @!P1 FMUL R40, R40, 0.5 ;  /* 0x3f00000028289820 */ /* 0x000fe20000400000 */
[----:B------:R-:W3:Y:S01]  /*24b0*/  MUFU.EX2 R49, R42 ;  /* 0x0000002a00317308 */ /* 0x000ee20000000800 */
[----:B-1----:R-:W-:Y:S01]  /*24c0*/  @!P6 FMUL R46, R46, R46 ;  /* 0x0000002e2e2ee220 */ /* 0x002fe20000400000 */
[----:B------:R-:W-:-:S03]  /*24d0*/  FSETP.GEU.AND P6, PT, R34, -126, PT ;  /* 0xc2fc00002200780b */ /* 0x000fc60003fce000 */
[----:B------:R-:W-:-:S03]  /*24e0*/  FADD R31, R31, R46 ;  /* 0x0000002e1f1f7221 */ /* 0x000fc60000000000 */
[----:B------:R-:W1:Y:S01]  /*24f0*/  MUFU.EX2 R50, R41 ;  /* 0x0000002900327308 */ /* 0x000e620000000800 */
[----:B--2---:R-:W-:Y:S01]  /*2500*/  @!P3 FMUL R43, R43, R43 ;  /* 0x0000002b2b2bb220 */ /* 0x004fe20000400000 */
[----:B------:R-:W-:Y:S01]  /*2510*/  FSETP.GEU.AND P3, PT, R35, -126, PT ;  /* 0xc2fc00002300780b */ /* 0x000fe20003f6e000 */
[----:B------:R-:W-:Y:S02]  /*2520*/  @!P2 FMUL R32, R32, 0.5 ;  /* 0x3f0000002020a820 */ /* 0x000fe40000400000 */
[----:B------:R-:W-:Y:S02]  /*2530*/  FADD R14, R14, R43 ;  /* 0x0000002b0e0e7221 */ /* 0x000fe40000000000 */
[----:B------:R-:W-:Y:S01]  /*2540*/  @!P6 FMUL R34, R34, 0.5 ;  /* 0x3f0000002222e820 */ /* 0x000fe20000400000 */
[----:B------:R-:W2:Y:S01]  /*2550*/  MUFU.EX2 R41, R32 ;  /* 0x0000002000297308 */ /* 0x000ea20000000800 */
[----:B---3--:R-:W-:Y:S01]  /*2560*/  @!P4 FMUL R49, R49, R49 ;  /* 0x000000313131c220 */ /* 0x008fe20000400000 */
[----:B------:R-:W-:Y:S01]  /*2570*/  FSETP.GEU.AND P4, PT, R36, -126, PT ;  /* 0xc2fc00002400780b */ /* 0x000fe20003f8e000 */
[----:B------:R-:W-:-:S02]  /*2580*/  WARPGROUP.DEPBAR.LE gsb0, 0x0 ;  /* 0x00008000000079c5 */ /* 0x000fc40000010000 */
[----:B------:R-:W-:Y:S01]  /*2590*/  F2FP.BF16.F32.PACK_AB R24, R52, R33 ;  /* 0x000000213418723e */ /* 0x000fe200000010ff */
[----:B-1----:R-:W-:Y:S01]  /*25a0*/  @!P5 FMUL R50, R50, R50 ;  /* 0x000000323232d220 */ /* 0x002fe20000400000 */
[----:B------:R-:W-:Y:S01]  /*25b0*/  F2FP.BF16.F32.PACK_AB R26, R54, R53 ;  /* 0x00000035361a723e */ /* 0x000fe200000010ff */
[----:B------:R-:W-:Y:S01]  /*25c0*/  @!P3 FMUL R35, R35, 0.5 ;  /* 0x3f0000002323b820 */ /* 0x000fe20000400000 */
[----:B------:R-:W-:Y:S01]  /*25d0*/  F2FP.BF16.F32.PACK_AB R25, R47, R48 ;  /* 0x000000302f19723e */ /* 0x000fe200000010ff */
[----:B------:R-:W1:Y:S01]  /*25e0*/  MUFU.EX2 R40, R40 ;  /* 0x0000002800287308 */ /* 0x000e620000000800 */
[----:B------:R-:W-:-:S04]  /*25f0*/  F2FP.BF16.F32.PACK_AB R27, R43, R46 ;  /* 0x0000002e2b1b723e */ /* 0x000fc800000010ff */
[----:B------:R-:W-:Y:S01]  /*2600*/  @!P4 FMUL R36, R36, 0.5 ;  /* 0x3f0000002424c820 */ /* 0x000fe20000400000 */
[----:B------:R-:W-:Y:S01]  /*2610*/  FSETP.GEU.AND P5, PT, R37, -126, PT ;  /* 0xc2fc00002500780b */ /* 0x000fe20003fae000 */
[----:B--2---:R-:W-:Y:S01]  /*2620*/  @!P2 FMUL R41, R41, R41 ;  /* 0x000000292929a220 */ /* 0x004fe20000400000 */
[----:B------:R-:W-:Y:S01]  /*2630*/  WARPGROUP.ARRIVE ;  /* 0x00000000000079c5 */ /* 0x000fe20000000000 */
[----:B------:R-:W2:Y:S02]  /*2640*/  MUFU.EX2 R34, R34 ;  /* 0x0000002200227308 */ /* 0x000ea40000000800 */
[----:B------:R-:W-:-:S03]  /*2650*/  FADD R30, R30, R41 ;  /* 0x000000291e1e7221 */ /* 0x000fc60000000000 */
[----:B------:R-:W-:Y:S01]  /*2660*/  HGMMA.64x32x16.F32.BF16 R56, R24, gdesc[UR4].tnspB, R56, gsb0 ;  /* 0x4060000418387df0 */ /* 0x000fe20008001838 */
[----:B------:R-:W-:Y:S01]  /*2670*/  UIADD3 UR6, UR14, 0x1c0, URZ ;  /* 0x000001c00e067890 */ /* 0x000fe2000fffe03f */
[----:B------:R-:W-:Y:S01]  /*2680*/  FADD R30, R15, R30 ;  /* 0x0000001e0f1e7221 */ /* 0x000fe20000000000 */
[----:B------:R-:W-:Y:S01]  /*2690*/  UMOV UR7, 0x80000020 ;  /* 0x8000002000077882 */ /* 0x000fe20000000000 */
[----:B------:R-:W-:Y:S01]  /*26a0*/  MOV R15, 0x2 ;  /* 0x00000002000f7802 */ /* 0x000fe20000000f00 */
[----:B------:R-:W-:Y:S01]  /*26b0*/  @!P5 FMUL R37, R37, 0.5 ;  /* 0x3f0000002525d820 */ /* 0x000fe20000400000 */
[----:B------:R-:W3:Y:S01]  /*26c0*/  MUFU.EX2 R51, R35 ;  /* 0x0000002300337308 */ /* 0x000ee20000000800 */
[----:B-1----:R-:W-:Y:S01]  /*26d0*/  @!P1 FMUL R40, R40, R40 ;  /* 0x0000002828289220 */ /* 0x002fe20000400000 */
[----:B------:R-:W-:-:S03]  /*26e0*/  ISETP.GE.AND P1, PT, R13, 0x81, PT ;  /* 0x000000810d00780c */ /* 0x000fc60003f26270 */
[----:B------:R-:W-:-:S03]  /*26f0*/  FADD R29, R29, R40 ;  /* 0x000000281d1d7221 */ /* 0x000fc60000000000 */
[----:B------:R-:W1:Y:S01]  /*2700*/  MUFU.EX2 R55, R36 ;  /* 0x0000002400377308 */ /* 0x000e620000000800 */
[----:B--2---:R-:W-:Y:S01]  /*2710*/  @!P6 FMUL R34, R34, R34 ;  /* 0x000000222222e220 */ /* 0x004fe20000400000 */
[----:B------:R-:W-:-:S06]  /*2720*/  FADD R29, R22, R29 ;  /* 0x0000001d161d7221 */ /* 0x000fcc0000000000 */
[----:B------:R-:W2:Y:S01]  /*2730*/  MUFU.EX2 R32, R37 ;  /* 0x0000002500207308 */ /* 0x000ea20000000800 */
[----:B---3--:R-:W-:Y:S01]  /*2740*/  @!P3 FMUL R51, R51, R51 ;  /* 0x000000333333b220 */ /* 0x008fe20000400000 */
[----:B-1----:R-:W-:-:S04]  /*2750*/  @!P4 FMUL R55, R55, R55 ;  /* 0x000000373737c220 */ /* 0x002fc80000400000 */
[----:B------:R-:W-:Y:S01]  /*2760*/  FADD R44, R44, R55 ;  /* 0x000000372c2c7221 */ /* 0x000fe20000000000 */
[----:B--2---:R-:W-:-:S03]  /*2770*/  @!P5 FMUL R32, R32, R32 ;  /* 0x000000202020d220 */ /* 0x004fc60000400000 */
[----:B------:R-:W-:Y:S01]  /*2780*/  FADD R44, R31, R44 ;  /* 0x0000002c1f2c7221 */ /* 0x000fe20000000000 */
[----:B------:R-:W-:-:S04]  /*2790*/  FADD R45, R45, R32 ;  /* 0x000000202d2d7221 */ /* 0x000fc80000000000 */
[----:B------:R-:W-:Y:S01]  /*27a0*/  FADD R45, R14, R45 ;  /* 0x0000002d0e2d7221 */ /* 0x000fe20000000000 */
[----:B------:R-:W-:Y:S02]  /*27b0*/  WARPGROUP.DEPBAR.LE gsb0, 0x0 ;  /* 0x00008000000079c5 */ /* 0x000fe40000010000 */
[----:B------:R-:W-:Y:S01]  /*27c0*/  F2FP.BF16.F32.PACK_AB R24, R50, R49 ;  /* 0x000000313218723e */ /* 0x000fe200000010ff */
[----:B------:R-:W-:Y:S01]  /*27d0*/  FADD R50, R11, R50 ;  /* 0x000000320b327221 */ /* 0x000fe20000000000 */
[----:B------:R-:W-:Y:S01]  /*27e0*/  F2FP.BF16.F32.PACK_AB R26, R41, R40 ;  /* 0x00000028291a723e */ /* 0x000fe200000010ff */
[----:B------:R-:W-:Y:S01]  /*27f0*/  FADD R49, R20, R49 ;  /* 0x0000003114317221 */ /* 0x000fe20000000000 */
[----:B------:R-:W-:Y:S01]  /*2800*/  F2FP.BF16.F32.PACK_AB R25, R51, R34 ;  /* 0x000000223319723e */ /* 0x000fe200000010ff */
[----:B------:R-:W-:Y:S01]  /*2810*/  FADD R34, R39, R34 ;  /* 0x0000002227227221 */ /* 0x000fe20000000000 */
[----:B------:R-:W-:Y:S01]  /*2820*/  F2FP.BF16.F32.PACK_AB R27, R32, R55 ;  /* 0x00000037201b723e */ /* 0x000fe200000010ff */
[----:B------:R-:W-:-:S02]  /*2830*/  VIADD R11, R2, 0x5020 ;  /* 0x00005020020b7836 */ /* 0x000fc40000000000 */
[----:B------:R-:W-:Y:S01]  /*2840*/  FADD R51, R38, R51 ;  /* 0x0000003326337221 */ /* 0x000fe20000000000 */
[----:B------:R-:W-:Y:S01]  /*2850*/  FADD R28, R28, R49 ;  /* 0x000000311c1c7221 */ /* 0x000fe20000000000 */
[----:B------:R-:W-:Y:S01]  /*2860*/  WARPGROUP.ARRIVE ;  /* 0x00000000000079c5 */ /* 0x000fe20000000000 */
[----:B------:R-:W-:Y:S01]  /*2870*/  FADD R21, R21, R50 ;  /* 0x0000003215157221 */ /* 0x000fe20000000000 */
[----:B------:R-:W-:Y:S01]  /*2880*/  FADD R23, R23, R34 ;  /* 0x0000002217177221 */ /* 0x000fe20000000000 */
[----:B------:R-:W-:Y:S01]  /*2890*/  FADD R12, R12, R51 ;  /* 0x000000330c0c7221 */ /* 0x000fe20000000000 */
[----:B------:R-:W-:Y:S01]  /*28a0*/  PRMT R20, RZ, 0x654, R11 ;  /* 0x00000654ff147816 */ /* 0x000fe2000000000b */
[----:B------:R-:W-:Y:S01]  /*28b0*/  FADD R28, R28, R29 ;  /* 0x0000001d1c1c7221 */ /* 0x000fe20000000000 */
[----:B------:R-:W-:Y:S01]  /*28c0*/  HGMMA.64x32x16.F32.BF16 R56, R24, gdesc[UR4].tnspB, R56, gsb0 ;  /* 0x4060000418387df0 */ /* 0x000fe20008001838 */
[----:B------:R-:W-:Y:S01]  /*28d0*/  FADD R21, R21, R30 ;  /* 0x0000001e15157221 */ /* 0x000fe20000000000 */
[----:B------:R-:W-:Y:S01]  /*28e0*/  FADD R23, R23, R44 ;  /* 0x0000002c17177221 */ /* 0x000fe20000000000 */
[----:B------:R-:W-:-:S02]  /*28f0*/  FADD R12, R12, R45 ;  /* 0x0000002d0c0c7221 */ /* 0x000fc40000000000 */
[----:B------:R-:W-:Y:S02]  /*2900*/  FADD R13, R28, R21 ;  /* 0x000000151c0d7221 */ /* 0x000fe40000000000 */
[----:B------:R-:W-:Y:S01]  /*2910*/  FADD R12, R23, R12 ;  /* 0x0000000c170c7221 */ /* 0x000fe20000000000 */
[----:B------:R-:W-:Y:S02]  /*2920*/  WARPGROUP.DEPBAR.LE gsb0, 0x0 ;  /* 0x00008000000079c5 */ /* 0x000fe40000010000 */
[----:B------:R1:W-:Y:S01]  /*2930*/  SYNCS.ARRIVE.TRANS64.RED.A1T0 RZ, [R20+URZ], RZ ;  /* 0x000000ff14ff79a7 */ /* 0x0003e2000810043f */
[----:B------:R-:W-:Y:S05]  /*2940*/  @!P1 BRA `(.L_x_24) ;  /* 0x0000001800d09947 */ /* 0x000fea0003800000 */
[----:B------:R-:W-:Y:S01]  /*2950*/  IMAD.MOV.U32 R21, RZ, RZ, R19 ;  /* 0x000000ffff157224 */ /* 0x000fe200078e0013 */
[----:B------:R-:W-:Y:S01]  /*2960*/  MOV R3, RZ ;  /* 0x000000ff00037202 */ /* 0x000fe20000000f00 */
[----:B------:R-:W-:Y:S01]  /*2970*/  IMAD.MOV.U32 R23, RZ, RZ, R18 ;  /* 0x000000ffff177224 */ /* 0x000fe200078e0012 */
[----:B------:R-:W-:Y:S01]  /*2980*/  ULDC.64 UR22, c[0x0][0x198] ;  /* 0x0000660000167ab9 */ /* 0x000fe20000000a00 */
[----:B------:R-:W-:Y:S01]  /*2990*/  IMAD.MOV.U32 R15, RZ, RZ, 0x2 ;  /* 0x00000002ff0f7424 */ /* 0x000fe200078e00ff */
[----:B------:R-:W-:Y:S01]  /*29a0*/  ULDC UR24, c[0x0][0x604] ;  /* 0x0001810000187ab9 */ /* 0x000fe20000000800 */
[----:B------:R-:W-:-:S07]  /*29b0*/  IMAD.MOV.U32 R6, RZ, RZ, 0x1 ;  /* 0x00000001ff067424 */ /* 0x000fce00078e00ff */
.L_x_36:
[----:B------:R-:W-:Y:S01]  /*29c0*/  IMAD R19, R15, 0x8, R2 ;  /* 0x000000080f137824 */ /* 0x000fe200078e0202 */
[----:B------:R-:W-:-:S07]  /*29d0*/  SHF.L.U32 R14, R3, 0x1f, RZ ;  /* 0x0000001f030e7819 */ /* 0x000fce00000006ff */
[----:B------:R-:W-:Y:S05]  /*29e0*/  YIELD ;  /* 0x0000000000007946 */ /* 0x000fea0003800000 */
[----:B------:R-:W2:Y:S01]  /*29f0*/  SYNCS.PHASECHK.TRANS64.TRYWAIT P2, [R19+URZ+0x5000], R14 ;  /* 0x0050000e130075a7 */ /* 0x000ea2000804017f */
[C---:B------:R-:W-:Y:S01]  /*2a00*/  ISETP.GT.AND P1, PT, R17.reuse, 0x2, PT ;  /* 0x000000021100780c */ /* 0x040fe20003f24270 */
[----:B------:R-:W-:Y:S01]  /*2a10*/  VIADD R17, R17, 0xffffffff ;  /* 0xffffffff11117836 */ /* 0x000fe20000000000 */
[----:B--2---:R-:W-:Y:S11]  /*2a20*/  @!P2 BRA `(.L_x_25) ;  /* 0x0000004800e4a947 */ /* 0x004ff60003800000 */
.L_x_78:
[----:B------:R-:W-:Y:S05]  /*2a30*/  WARPSYNC.ALL ;  /* 0x0000000000007948 */ /* 0x000fea0003800000 */
[----:B------:R-:W-:Y:S01]  /*2a40*/  R2UR UR6, R15 ;  /* 0x000000000f0672ca */ /* 0x000fe200000e0000 */
[----:B------:R-:W-:Y:S01]  /*2a50*/  WARPGROUP.ARRIVE ;  /* 0x00000000000079c5 */ /* 0x000fe20000000000 */
[----:B------:R-:W-:Y:S01]  /*2a60*/  UMOV UR7, 0x80000020 ;  /* 0x8000002000077882 */ /* 0x000fe20000000000 */
[----:B------:R-:W-:Y:S01]  /*2a70*/  UMOV UR19, 0x80000020 ;  /* 0x8000002000137882 */ /* 0x000fe20000000000 */
[----:B------:R-:W-:-:S09]  /*2a80*/  ISETP.NE.AND P2, PT, R9, RZ, PT ;  /* 0x000000ff0900720c */ /* 0x000fd20003f45270 */
[----:B------:R-:W-:-:S04]  /*2a90*/  ULEA UR6, UR6, UR20, 0x8 ;  /* 0x0000001406067291 */ /* 0x000fc8000f8e403f */
[----:B------:R-:W-:-:S05]  /*2aa0*/  UIADD3 UR18, UR6, 0x2, URZ ;  /* 0x0000000206127890 */ /* 0x000fca000fffe03f */
[----:B------:R-:W-:Y:S03]  /*2ab0*/  HGMMA.64x64x16.F32.BF16 R24, gdesc[UR4], RZ, !UPT, gsb0 ;  /* 0x00e00000041879f0 */ /* 0x000fe6000c0018ff */
[----:B------:R-:W-:Y:S02]  /*2ac0*/  WARPGROUP.DEPBAR.LE gsb0, 0x0 ;  /* 0x00008000000079c5 */ /* 0x000fe40000010000 */
[----:B------:R-:W-:-:S06]  /*2ad0*/  WARPGROUP.ARRIVE ;  /* 0x00000000000079c5 */ /* 0x000fcc0000000000 */
[----:B------:R-:W-:Y:S03]  /*2ae0*/  HGMMA.64x64x16.F32.BF16 R24, gdesc[UR16], R24, gsb0 ;  /* 0x00e00000101879f0 */ /* 0x000fe60008001818 */
[----:B------:R-:W-:Y:S02]  /*2af0*/  WARPGROUP.DEPBAR.LE gsb0, 0x0 ;  /* 0x00008000000079c5 */ /* 0x000fe40000010000 */
[----:B------:R-:W-:Y:S05]  /*2b00*/  @P2 BRA `(.L_x_26) ;  /* 0x0000000000842947 */ /* 0x000fea0003800000 */
[----:B------:R-:W-:-:S13]  /*2b10*/  ISETP.LT.OR P3, PT, R7, 0x1, !P0 ;  /* 0x000000010700780c */ /* 0x000fda0004761670 */
[----:B------:R-:W-:Y:S05]  /*2b20*/  @P3 BRA `(.L_x_27) ;  /* 0x0000000000783947 */ /* 0x000fea0003800000 */
[----:B--2---:R-:W-:Y:S01]  /*2b30*/  IMAD R14, R5, 0x8, R2 ;  /* 0x00000008050e7824 */ /* 0x004fe200078e0202 */
[----:B------:R-:W-:Y:S02]  /*2b40*/  SHF.L.U32 R19, R4, 0x1f, RZ ;  /* 0x0000001f04137819 */ /* 0x000fe400000006ff */
[----:B------:R-:W-:Y:S02]  /*2b50*/  ISETP.NE.AND P4, PT, R0, RZ, PT ;  /* 0x000000ff0000720c */ /* 0x000fe40003f85270 */
[----:B------:R-:W2:Y:S02]  /*2b60*/  SYNCS.PHASECHK.TRANS64.TRYWAIT P3, [R14+URZ+0x5020], R19 ;  /* 0x005020130e0075a7 */ /* 0x000ea4000806017f */
[----:B--2---:R-:W-:Y:S09]  /*2b70*/  @!P3 BRA `(.L_x_28) ;  /* 0x0000004800a4b947 */ /* 0x004ff20003800000 */
.L_x_79:
[----:B------:R-:W-:Y:S05]  /*2b80*/  @P4 BRA `(.L_x_29) ;  /* 0x0000000000144947 */ /* 0x000fea0003800000 */
[----:B------:R-:W-:Y:S01]  /*2b90*/  LOP3.LUT P3, RZ, R16, 0x1f, RZ, 0xc0, !PT ;  /* 0x0000001f10ff7812 */ /* 0x000fe2000786c0ff */
[----:B--2---:R-:W-:-:S04]  /*2ba0*/  IMAD.MOV.U32 R19, RZ, RZ, 0x1000 ;  /* 0x00001000ff137424 */ /* 0x004fc800078e00ff */
[----:B------:R3:W-:Y:S08]  /*2bb0*/  SYNCS.ARRIVE.TRANS64 RZ, [R14+URZ+0x5000], R19 ;  /* 0x005000130eff79a7 */ /* 0x0007f0000800003f */
[----:B------:R-:W-:Y:S05]  /*2bc0*/  @!P3 BRA `(.L_x_29) ;  /* 0x000000000004b947 */ /* 0x000fea0003800000 */
[----:B------:R-:W-:Y:S01]  /*2bd0*/  BPT.TRAP 0x1 ;  /* 0x000000040000795c */ /* 0x000fe20000300000 */
.L_x_29:
[C---:B------:R-:W-:Y:S01]  /*2be0*/  LEA R18, R5.reuse, R2, 0xc ;  /* 0x0000000205127211 */ /* 0x040fe200078e60ff */
[----:B------:R-:W-:Y:S01]  /*2bf0*/  UIADD3 UR6, UP0, UR22, 0x1f0, URZ ;  /* 0x000001f016067890 */ /* 0x000fe2000ff1e03f */
[----:B------:R-:W-:Y:S01]  /*2c00*/  R2UR UR35, R8 ;  /* 0x00000000082372ca */ /* 0x000fe200000e0000 */
[----:B------:R-:W-:Y:S01]  /*2c10*/  UMOV UR8, 0x0 ;  /* 0x0000000000087882 */ /* 0x000fe20000000000 */
[----:B------:R-:W-:Y:S01]  /*2c20*/  R2UR UR33, R14 ;  /* 0x000000000e2172ca */ /* 0x000fe200000e0000 */
[----:B------:R-:W-:Y:S01]  /*2c30*/  UIADD3.X UR7, URZ, UR23, URZ, UP0, !UPT ;  /* 0x000000173f077290 */ /* 0x000fe200087fe43f */
[----:B------:R-:W-:Y:S01]  /*2c40*/  R2UR UR32, R18 ;  /* 0x00000000122072ca */ /* 0x000fe200000e0000 */
[----:B------:R-:W-:Y:S01]  /*2c50*/  UMOV UR9, 0x10000000 ;  /* 0x1000000000097882 */ /* 0x000fe20000000000 */
[----:B------:R-:W-:Y:S01]  /*2c60*/  UMOV UR34, URZ ;  /* 0x0000003f00227c82 */ /* 0x000fe20008000000 */
[----:B------:R-:W-:-:S05]  /*2c70*/  VIADD R5, R5, 0x1 ;  /* 0x0000000105057836 */ /* 0x000fca0000000000 */
[C---:B------:R-:W-:Y:S01]  /*2c80*/  ISETP.NE.AND P3, PT, R5.reuse, 0x4, PT ;  /* 0x000000040500780c */ /* 0x040fe20003f65270 */
[----:B------:R-:W-:Y:S02]  /*2c90*/  USHF.L.U32 UR35, UR35, 0x6, URZ ;  /* 0x0000000623237899 */ /* 0x000fe4000800063f */
[----:B------:R-:W-:Y:S01]  /*2ca0*/  UIADD3 UR33, UR33, 0x5000, URZ ;  /* 0x0000500021217890 */ /* 0x000fe2000fffe03f */
[----:B--23--:R-:W-:Y:S01]  /*2cb0*/  SEL R19, RZ, 0x1, P3 ;  /* 0x00000001ff137807 */ /* 0x00cfe20001800000 */
[----:B------:R-:W-:Y:S01]  /*2cc0*/  UIADD3 UR32, UR32, 0x1000, URZ ;  /* 0x0000100020207890 */ /* 0x000fe2000fffe03f */
[----:B------:R-:W-:Y:S02]  /*2cd0*/  SEL R5, R5, RZ, P3 ;  /* 0x000000ff05057207 */ /* 0x000fe40001800000 */
[----:B------:R-:W-:-:S06]  /*2ce0*/  LOP3.LUT R4, R4, R19, RZ, 0x3c, !PT ;  /* 0x0000001304047212 */ /* 0x000fcc00078e3cff */
[----:B------:R3:W-:Y:S02]  /*2cf0*/  UTMALDG.4D [UR32], [UR6], desc[UR8] ;  /* 0x00000820060075b4 */ /* 0x0007e40008019000 */
[----:B---3--:R-:W-:Y:S01]  /*2d00*/  NOP ;  /* 0x0000000000007918 */ /* 0x008fe20000000000 */
.L_x_27:
[----:B------:R-:W-:-:S07]  /*2d10*/  VIADD R7, R7, 0xffffffff ;  /* 0xffffffff07077836 */ /* 0x000fce0000000000 */
.L_x_26:
[----:B------:R-:W-:Y:S01]  /*2d20*/  VIADD R15, R15, 0x1 ;  /* 0x000000010f0f7836 */ /* 0x000fe20000000000 */
[----:B------:R-:W-:Y:S05]  /*2d30*/  WARPSYNC.ALL ;  /* 0x0000000000007948 */ /* 0x000fea0003800000 */
[----:B------:R-:W-:-:S04]  /*2d40*/  ISETP.NE.AND P3, PT, R15, 0x4, PT ;  /* 0x000000040f00780c */ /* 0x000fc80003f65270 */
[----:B--2---:R-:W-:Y:S02]  /*2d50*/  SEL R14, RZ, 0x1, P3 ;  /* 0x00000001ff0e7807 */ /* 0x004fe40001800000 */
[----:B------:R-:W-:Y:S02]  /*2d60*/  SEL R15, R15, RZ, P3 ;  /* 0x000000ff0f0f7207 */ /* 0x000fe40001800000 */
[----:B------:R-:W-:Y:S02]  /*2d70*/  LOP3.LUT R3, R3, R14, RZ, 0x3c, !PT ;  /* 0x0000000e03037212 */ /* 0x000fe400078e3cff */
[----:B------:R-:W-:Y:S02]  /*2d80*/  FMNMX R14, R24, R21, !PT ;  /* 0x00000015180e7209 */ /* 0x000fe40007800000 */
[----:B------:R-:W-:Y:S02]  /*2d90*/  FMNMX R18, R26, R23, !PT ;  /* 0x000000171a127209 */ /* 0x000fe40007800000 */
[----:B------:R-:W-:-:S02]  /*2da0*/  FMNMX R19, R25, R14, !PT ;  /* 0x0000000e19137209 */ /* 0x000fc40007800000 */
[----:B------:R-:W-:Y:S02]  /*2db0*/  FMNMX R73, R27, R18, !PT ;  /* 0x000000121b497209 */ /* 0x000fe40007800000 */
[----:B------:R-:W-:Y:S02]  /*2dc0*/  FMNMX R14, R28, R19, !PT ;  /* 0x000000131c0e7209 */ /* 0x000fe40007800000 */
[----:B------:R-:W-:Y:S02]  /*2dd0*/  FMNMX R18, R30, R73, !PT ;  /* 0x000000491e127209 */ /* 0x000fe40007800000 */
        /* <DEDUP_REMOVED lines=21> */
[----:B-1----:R-:W-:Y:S02]  /*2f30*/  LEA R20, R15, R2, 0x3 ;  /* 0x000000020f147211 */ /* 0x002fe400078e18ff */
[----:B------:R-:W-:Y:S02]  /*2f40*/  FMNMX R14, R52, R19, !PT ;  /* 0x00000013340e7209 */ /* 0x000fe40007800000 */
[----:B------:R-:W-:Y:S02]  /*2f50*/  FMNMX R19, R51, R18, !PT ;  /* 0x0000001233137209 */ /* 0x000fe40007800000 */
[----:B------:R-:W-:Y:S02]  /*2f60*/  FMNMX R14, R53, R14, !PT ;  /* 0x0000000e350e7209 */ /* 0x000fe40007800000 */
[----:B------:R-:W-:-:S03]  /*2f70*/  FMNMX R18, R54, R19, !PT ;  /* 0x0000001336127209 */ /* 0x000fc60007800000 */
[----:B------:R-:W1:Y:S01]  /*2f80*/  SHFL.BFLY PT, R73, R14, 0x1, 0x1f ;  /* 0x0c201f000e497f89 */ /* 0x000e6200000e0000 */
[----:B------:R-:W-:-:S05]  /*2f90*/  FMNMX R18, R55, R18, !PT ;  /* 0x0000001237127209 */ /* 0x000fca0007800000 */
[----:B------:R-:W2:Y:S01]  /*2fa0*/  SHFL.BFLY PT, R19, R18, 0x1, 0x1f ;  /* 0x0c201f0012137f89 */ /* 0x000ea200000e0000 */
[----:B-1----:R-:W-:-:S05]  /*2fb0*/  FMNMX R22, R14, R73, !PT ;  /* 0x000000490e167209 */ /* 0x002fca0007800000 */
[----:B------:R-:W1:Y:S01]  /*2fc0*/  SHFL.BFLY PT, R73, R22, 0x2, 0x1f ;  /* 0x0c401f0016497f89 */ /* 0x000e6200000e0000 */
[----:B--2---:R-:W-:-:S05]  /*2fd0*/  FMNMX R74, R18, R19, !PT ;  /* 0x00000013124a7209 */ /* 0x004fca0007800000 */
[----:B------:R-:W2:Y:S01]  /*2fe0*/  SHFL.BFLY PT, R75, R74, 0x2, 0x1f ;  /* 0x0c401f004a4b7f89 */ /* 0x000ea200000e0000 */
[----:B-1----:R-:W-:Y:S01]  /*2ff0*/  FMNMX R19, R22, R73, !PT ;  /* 0x0000004916137209 */ /* 0x002fe20007800000 */
[----:B------:R-:W-:-:S03]  /*3000*/  IMAD R73, R6, 0x8, R11 ;  /* 0x0000000806497824 */ /* 0x000fc600078e020b */
[----:B------:R-:W-:Y:S02]  /*3010*/  FSETP.NEU.AND P3, PT, R19, -INF , PT ;  /* 0xff8000001300780b */ /* 0x000fe40003f6d000 */
[----:B------:R-:W-:Y:S02]  /*3020*/  PRMT R76, RZ, 0x654, R73 ;  /* 0x00000654ff4c7816 */ /* 0x000fe40000000049 */
[----:B------:R-:W-:Y:S02]  /*3030*/  SHF.L.U32 R73, R3, 0x1f, RZ ;  /* 0x0000001f03497819 */ /* 0x000fe400000006ff */
[----:B------:R-:W-:Y:S01]  /*3040*/  FSEL R72, R19, RZ, P3 ;  /* 0x000000ff13487208 */ /* 0x000fe20001800000 */
[----:B------:R1:W-:Y:S01]  /*3050*/  SYNCS.ARRIVE.TRANS64.RED.A1T0 RZ, [R76+URZ], RZ ;  /* 0x000000ff4cff79a7 */ /* 0x0003e2000810043f */
[----:B--2---:R-:W-:-:S03]  /*3060*/  FMNMX R18, R74, R75, !PT ;  /* 0x0000004b4a127209 */ /* 0x004fc60007800000 */
[----:B------:R-:W-:Y:S01]  /*3070*/  FADD R14, -R72, R21 ;  /* 0x00000015480e7221 */ /* 0x000fe20000000100 */
[----:B------:R-:W-:Y:S01]  /*3080*/  FSETP.NEU.AND P3, PT, R18, -INF , PT ;  /* 0xff8000001200780b */ /* 0x000fe20003f6d000 */
[----:B------:R-:W2:Y:S02]  /*3090*/  SYNCS.PHASECHK.TRANS64.TRYWAIT P4, [R20+URZ+0x5000], R73 ;  /* 0x00500049140075a7 */ /* 0x000ea4000808017f */
[----:B------:R-:W-:Y:S01]  /*30a0*/  FMUL R14, R14, UR24 ;  /* 0x000000180e0e7c20 */ /* 0x000fe20008400000 */
[----:B------:R-:W-:-:S04]  /*30b0*/  FSEL R22, R18, RZ, P3 ;  /* 0x000000ff12167208 */ /* 0x000fc80001800000 */
[----:B------:R-:W-:Y:S01]  /*30c0*/  FSETP.GEU.AND P5, PT, R14, -126, PT ;  /* 0xc2fc00000e00780b */ /* 0x000fe20003fae000 */
[C---:B------:R-:W-:Y:S01]  /*30d0*/  FADD R21, -R22.reuse, R23 ;  /* 0x0000001716157221 */ /* 0x040fe20000000100 */
[----:B------:R-:W-:-:S03]  /*30e0*/  FMUL R22, R22, UR24 ;  /* 0x0000001816167c20 */ /* 0x000fc60008400000 */
[----:B------:R-:W-:Y:S01]  /*30f0*/  FMUL R74, R21, UR24 ;  /* 0x00000018154a7c20 */ /* 0x000fe20008400000 */
[--C-:B------:R-:W-:Y:S01]  /*3100*/  FFMA R26, R26, UR24, -R22.reuse ;  /* 0x000000181a1a7c23 */ /* 0x100fe20008000816 */
[----:B------:R-:W-:-:S03]  /*3110*/  FFMA R27, R27, UR24, -R22 ;  /* 0x000000181b1b7c23 */ /* 0x000fc60008000816 */
[----:B------:R-:W-:Y:S02]  /*3120*/  FSETP.GEU.AND P6, PT, R74, -126, PT ;  /* 0xc2fc00004a00780b */ /* 0x000fe40003fce000 */
[----:B------:R-:W-:Y:S01]  /*3130*/  FSETP.GEU.AND P3, PT, R26, -126, PT ;  /* 0xc2fc00001a00780b */ /* 0x000fe20003f6e000 */
[----:B------:R-:W-:-:S06]  /*3140*/  @!P5 FMUL R14, R14, 0.5 ;  /* 0x3f0000000e0ed820 */ /* 0x000fcc0000400000 */
[----:B------:R-:W3:Y:S04]  /*3150*/  MUFU.EX2 R14, R14 ;  /* 0x0000000e000e7308 */ /* 0x000ee80000000800 */
[----:B------:R-:W-:Y:S01]  /*3160*/  @!P6 FMUL R74, R74, 0.5 ;  /* 0x3f0000004a4ae820 */ /* 0x000fe20000400000 */
[----:B-12---:R-:W-:Y:S06]  /*3170*/  @!P4 BRA `(.L_x_30) ;  /* 0x000000440038c947 */ /* 0x006fec0003800000 */
.L_x_80:
[----:B------:R-:W-:Y:S01]  /*3180*/  FSETP.GEU.AND P4, PT, R27, -126, PT ;  /* 0xc2fc00001b00780b */ /* 0x000fe20003f8e000 */
[----:B------:R2:W4:Y:S01]  /*3190*/  MUFU.EX2 R21, R74 ;  /* 0x0000004a00157308 */ /* 0x0005220000000800 */
[----:B------:R-:W-:Y:S01]  /*31a0*/  @!P3 FMUL R26, R26, 0.5 ;  /* 0x3f0000001a1ab820 */ /* 0x000fe20000400000 */
[--C-:B------:R-:W-:Y:S01]  /*31b0*/  FFMA R75, R30, UR24, -R22.reuse ;  /* 0x000000181e4b7c23 */ /* 0x100fe20008000816 */
[----:B------:R-:W-:Y:S01]  /*31c0*/  FFMA R76, R31, UR24, -R22 ;  /* 0x000000181f4c7c23 */ /* 0x000fe20008000816 */
[----:B---3--:R-:W-:Y:S01]  /*31d0*/  @!P5 FMUL R14, R14, R14 ;  /* 0x0000000e0e0ed220 */ /* 0x008fe20000400000 */
[----:B------:R-:W-:Y:S01]  /*31e0*/  FMUL R30, R72, UR24 ;  /* 0x00000018481e7c20 */ /* 0x000fe20008400000 */
[----:B------:R-:W-:Y:S01]  /*31f0*/  R2UR UR6, R15 ;  /* 0x000000000f0672ca */ /* 0x000fe200000e0000 */
[----:B------:R-:W-:Y:S01]  /*3200*/  UMOV UR7, 0x80000020 ;  /* 0x8000002000077882 */ /* 0x000fe20000000000 */
[----:B-1----:R1:W3:Y:S01]  /*3210*/  MUFU.EX2 R20, R26 ;  /* 0x0000001a00147308 */ /* 0x0022e20000000800 */
[----:B------:R-:W-:Y:S01]  /*3220*/  FSETP.GEU.AND P5, PT, R75, -126, PT ;  /* 0xc2fc00004b00780b */ /* 0x000fe20003fae000 */
[--C-:B------:R-:W-:Y:S01]  /*3230*/  FFMA R24, R24, UR24, -R30.reuse ;  /* 0x0000001818187c23 */ /* 0x100fe2000800081e */
[--C-:B------:R-:W-:Y:S01]  /*3240*/  FFMA R25, R25, UR24, -R30.reuse ;  /* 0x0000001819197c23 */ /* 0x100fe2000800081e */
[----:B------:R-:W-:Y:S01]  /*3250*/  @!P4 FMUL R27, R27, 0.5 ;  /* 0x3f0000001b1bc820 */ /* 0x000fe20000400000 */
[--C-:B------:R-:W-:Y:S01]  /*3260*/  FFMA R29, R29, UR24, -R30.reuse ;  /* 0x000000181d1d7c23 */ /* 0x100fe2000800081e */
[--C-:B--2---:R-:W-:Y:S01]  /*3270*/  FFMA R74, R32, UR24, -R30.reuse ;  /* 0x00000018204a7c23 */ /* 0x104fe2000800081e */
[--C-:B------:R-:W-:Y:S01]  /*3280*/  FFMA R33, R33, UR24, -R30.reuse ;  /* 0x0000001821217c23 */ /* 0x100fe2000800081e */
[----:B------:R2:W5:Y:S01]  /*3290*/  MUFU.EX2 R23, R27 ;  /* 0x0000001b00177308 */ /* 0x0005620000000800 */
[----:B----4-:R-:W-:Y:S01]  /*32a0*/  @!P6 FMUL R21, R21, R21 ;  /* 0x000000151515e220 */ /* 0x010fe20000400000 */
[----:B------:R-:W-:Y:S01]  /*32b0*/  FSETP.GEU.AND P6, PT, R76, -126, PT ;  /* 0xc2fc00004c00780b */ /* 0x000fe20003fce000 */
[----:B-1----:R-:W-:Y:S01]  /*32c0*/  FFMA R26, R28, UR24, -R30 ;  /* 0x000000181c1a7c23 */ /* 0x002fe2000800081e */
[-C--:B------:R-:W-:Y:S01]  /*32d0*/  FMUL R56, R56, R14.reuse ;  /* 0x0000000e38387220 */ /* 0x080fe20000400000 */
[-C--:B------:R-:W-:Y:S01]  /*32e0*/  FMUL R57, R57, R14.reuse ;  /* 0x0000000e39397220 */ /* 0x080fe20000400000 */
[----:B------:R-:W-:Y:S01]  /*32f0*/  @!P5 FMUL R75, R75, 0.5 ;  /* 0x3f0000004b4bd820 */ /* 0x000fe20000400000 */
[-C--:B------:R-:W-:Y:S01]  /*3300*/  FMUL R60, R60, R14.reuse ;  /* 0x0000000e3c3c7220 */ /* 0x080fe20000400000 */
[----:B------:R-:W-:Y:S01]  /*3310*/  FMUL R61, R61, R14 ;  /* 0x0000000e3d3d7220 */ /* 0x000fe20000400000 */
[----:B---3--:R-:W-:Y:S01]  /*3320*/  @!P3 FMUL R20, R20, R20 ;  /* 0x000000141414b220 */ /* 0x008fe20000400000 */
[----:B------:R-:W-:Y:S01]  /*3330*/  FSETP.GEU.AND P3, PT, R24, -126, PT ;  /* 0xc2fc00001800780b */ /* 0x000fe20003f6e000 */
[----:B------:R-:W1:Y:S01]  /*3340*/  MUFU.EX2 R31, R75 ;  /* 0x0000004b001f7308 */ /* 0x000e620000000800 */
[--C-:B--2---:R-:W-:Y:S01]  /*3350*/  FFMA R27, R34, UR24, -R22.reuse ;  /* 0x00000018221b7c23 */ /* 0x104fe20008000816 */
[-C--:B------:R-:W-:Y:S01]  /*3360*/  FMUL R64, R64, R14.reuse ;  /* 0x0000000e40407220 */ /* 0x080fe20000400000 */
[-C--:B------:R-:W-:Y:S01]  /*3370*/  FMUL R65, R65, R14.reuse ;  /* 0x0000000e41417220 */ /* 0x080fe20000400000 */
[----:B------:R-:W-:Y:S01]  /*3380*/  @!P6 FMUL R76, R76, 0.5 ;  /* 0x3f0000004c4ce820 */ /* 0x000fe20000400000 */
[-C--:B------:R-:W-:Y:S01]  /*3390*/  FMUL R68, R68, R14.reuse ;  /* 0x0000000e44447220 */ /* 0x080fe20000400000 */
[----:B-----5:R-:W-:Y:S01]  /*33a0*/  @!P4 FMUL R23, R23, R23 ;  /* 0x000000171717c220 */ /* 0x020fe20000400000 */
[----:B------:R-:W-:Y:S01]  /*33b0*/  FSETP.GEU.AND P4, PT, R25, -126, PT ;  /* 0xc2fc00001900780b */ /* 0x000fe20003f8e000 */
[----:B------:R-:W2:Y:S01]  /*33c0*/  MUFU.EX2 R72, R76 ;  /* 0x0000004c00487308 */ /* 0x000ea20000000800 */
[----:B------:R-:W-:Y:S01]  /*33d0*/  FMUL R69, R69, R14 ;  /* 0x0000000e45457220 */ /* 0x000fe20000400000 */
[-C--:B------:R-:W-:Y:S01]  /*33e0*/  FMUL R58, R58, R21.reuse ;  /* 0x000000153a3a7220 */ /* 0x080fe20000400000 */
[-C--:B------:R-:W-:Y:S01]  /*33f0*/  FMUL R59, R59, R21.reuse ;  /* 0x000000153b3b7220 */ /* 0x080fe20000400000 */
[----:B------:R-:W-:Y:S01]  /*3400*/  @!P3 FMUL R24, R24, 0.5 ;  /* 0x3f0000001818b820 */ /* 0x000fe20000400000 */
[-C--:B------:R-:W-:Y:S01]  /*3410*/  FMUL R62, R62, R21.reuse ;  /* 0x000000153e3e7220 */ /* 0x080fe20000400000 */
[-C--:B------:R-:W-:Y:S01]  /*3420*/  FMUL R63, R63, R21.reuse ;  /* 0x000000153f3f7220 */ /* 0x080fe20000400000 */
[----:B------:R-:W-:Y:S01]  /*3430*/  FMUL R66, R66, R21 ;  /* 0x0000001542427220 */ /* 0x000fe20000400000 */
[----:B------:R3:W4:Y:S01]  /*3440*/  MUFU.EX2 R73, R24 ;  /* 0x0000001800497308 */ /* 0x0007220000000800 */
[----:B-1----:R-:W-:Y:S01]  /*3450*/  @!P5 FMUL R31, R31, R31 ;  /* 0x0000001f1f1fd220 */ /* 0x002fe20000400000 */
[----:B------:R-:W-:Y:S01]  /*3460*/  FSETP.GEU.AND P5, PT, R26, -126, PT ;  /* 0xc2fc00001a00780b */ /* 0x000fe20003fae000 */
[-C--:B------:R-:W-:Y:S01]  /*3470*/  FMUL R67, R67, R21.reuse ;  /* 0x0000001543437220 */ /* 0x080fe20000400000 */
[----:B------:R-:W-:Y:S01]  /*3480*/  @!P4 FMUL R25, R25, 0.5 ;  /* 0x3f0000001919c820 */ /* 0x000fe20000400000 */
[-C--:B------:R-:W-:Y:S01]  /*3490*/  FMUL R70, R70, R21.reuse ;  /* 0x0000001546467220 */ /* 0x080fe20000400000 */
[----:B------:R-:W-:Y:S01]  /*34a0*/  FMUL R71, R71, R21 ;  /* 0x0000001547477220 */ /* 0x000fe20000400000 */
[----:B------:R-:W-:Y:S01]  /*34b0*/  ULEA UR6, UR6, UR14, 0x8 ;  /* 0x0000000e06067291 */ /* 0x000fe2000f8e403f */
[----:B------:R1:W5:Y:S01]  /*34c0*/  MUFU.EX2 R28, R25 ;  /* 0x00000019001c7308 */ /* 0x0003620000000800 */
[----:B--2---:R-:W-:Y:S01]  /*34d0*/  @!P6 FMUL R72, R72, R72 ;  /* 0x000000484848e220 */ /* 0x004fe20000400000 */
[----:B------:R-:W-:Y:S01]  /*34e0*/  FSETP.GEU.AND P6, PT, R29, -126, PT ;  /* 0xc2fc00001d00780b */ /* 0x000fe20003fce000 */
[--C-:B---3--:R-:W-:Y:S01]  /*34f0*/  FFMA R24, R35, UR24, -R22.reuse ;  /* 0x0000001823187c23 */ /* 0x108fe20008000816 */
[--C-:B------:R-:W-:Y:S01]  /*3500*/  FFMA R42, R42, UR24, -R22.reuse ;  /* 0x000000182a2a7c23 */ /* 0x100fe20008000816 */
[----:B------:R-:W-:Y:S01]  /*3510*/  FFMA R75, R43, UR24, -R22 ;  /* 0x000000182b4b7c23 */ /* 0x000fe20008000816 */
[--C-:B------:R-:W-:Y:S01]  /*3520*/  FFMA R36, R36, UR24, -R30.reuse ;  /* 0x0000001824247c23 */ /* 0x100fe2000800081e */
[----:B------:R-:W-:Y:S01]  /*3530*/  @!P5 FMUL R26, R26, 0.5 ;  /* 0x3f0000001a1ad820 */ /* 0x000fe20000400000 */
[----:B------:R-:W-:Y:S01]  /*3540*/  FFMA R37, R37, UR24, -R30 ;  /* 0x0000001825257c23 */ /* 0x000fe2000800081e */
[----:B----4-:R-:W-:Y:S01]  /*3550*/  @!P3 FMUL R73, R73, R73 ;  /* 0x000000494949b220 */ /* 0x010fe20000400000 */
[----:B------:R-:W-:Y:S01]  /*3560*/  FSETP.GEU.AND P3, PT, R27, -126, PT ;  /* 0xc2fc00001b00780b */ /* 0x000fe20003f6e000 */
[----:B------:R2:W3:Y:S01]  /*3570*/  MUFU.EX2 R34, R26 ;  /* 0x0000001a00227308 */ /* 0x0004e20000000800 */
[--C-:B-1----:R-:W-:Y:S01]  /*3580*/  FFMA R25, R38, UR24, -R22.reuse ;  /* 0x0000001826197c23 */ /* 0x102fe20008000816 */
[--C-:B------:R-:W-:Y:S01]  /*3590*/  FFMA R76, R47, UR24, -R22.reuse ;  /* 0x000000182f4c7c23 */ /* 0x100fe20008000816 */
[----:B------:R-:W-:Y:S01]  /*35a0*/  FFMA R46, R46, UR24, -R22 ;  /* 0x000000182e2e7c23 */ /* 0x000fe20008000816 */
[----:B------:R-:W-:Y:S01]  /*35b0*/  @!P6 FMUL R29, R29, 0.5 ;  /* 0x3f0000001d1de820 */ /* 0x000fe20000400000 */
[----:B------:R-:W-:Y:S01]  /*35c0*/  FFMA R77, R44, UR24, -R30 ;  /* 0x000000182c4d7c23 */ /* 0x000fe2000800081e */
[----:B-----5:R-:W-:Y:S01]  /*35d0*/  @!P4 FMUL R28, R28, R28 ;  /* 0x0000001c1c1cc220 */ /* 0x020fe20000400000 */
[----:B------:R-:W-:Y:S01]  /*35e0*/  FSETP.GEU.AND P4, PT, R24, -126, PT ;  /* 0xc2fc00001800780b */ /* 0x000fe20003f8e000 */
[----:B------:R-:W1:Y:S01]  /*35f0*/  MUFU.EX2 R35, R29 ;  /* 0x0000001d00237308 */ /* 0x000e620000000800 */
[--C-:B--2---:R-:W-:Y:S01]  /*3600*/  FFMA R26, R39, UR24, -R22.reuse ;  /* 0x00000018271a7c23 */ /* 0x104fe20008000816 */
[----:B------:R-:W-:Y:S01]  /*3610*/  UIADD3 UR8, UR6, 0x40, URZ ;  /* 0x0000004006087890 */ /* 0x000fe2000fffe03f */
[--C-:B------:R-:W-:Y:S01]  /*3620*/  FFMA R50, R50, UR24, -R22.reuse ;  /* 0x0000001832327c23 */ /* 0x100fe20008000816 */
[----:B------:R-:W-:Y:S01]  /*3630*/  @!P3 FMUL R27, R27, 0.5 ;  /* 0x3f0000001b1bb820 */ /* 0x000fe20000400000 */
[----:B------:R-:W-:Y:S01]  /*3640*/  UMOV UR11, 0x80000020 ;  /* 0x80000020000b7882 */ /* 0x000fe20000000000 */
[----:B------:R-:W-:Y:S01]  /*3650*/  FFMA R51, R51, UR24, -R22 ;  /* 0x0000001833337c23 */ /* 0x000fe20008000816 */
[----:B------:R-:W-:Y:S01]  /*3660*/  FFMA R52, R52, UR24, -R30 ;  /* 0x0000001834347c23 */ /* 0x000fe2000800081e */
[----:B------:R2:W4:Y:S01]  /*3670*/  MUFU.EX2 R38, R27 ;  /* 0x0000001b00267308 */ /* 0x0005220000000800 */
[----:B---3--:R-:W-:Y:S01]  /*3680*/  @!P5 FMUL R34, R34, R34 ;  /* 0x000000222222d220 */ /* 0x008fe20000400000 */
[----:B------:R-:W-:Y:S01]  /*3690*/  FSETP.GEU.AND P5, PT, R25, -126, PT ;  /* 0xc2fc00001900780b */ /* 0x000fe20003fae000 */
[----:B------:R-:W-:Y:S01]  /*36a0*/  UMOV UR10, UR8 ;  /* 0x00000008000a7c82 */ /* 0x000fe20008000000 */
[----:B------:R-:W-:Y:S01]  /*36b0*/  @!P4 FMUL R24, R24, 0.5 ;  /* 0x3f0000001818c820 */ /* 0x000fe20000400000 */
[----:B------:R-:W-:Y:S01]  /*36c0*/  UIADD3 UR8, UR6, 0x80, URZ ;  /* 0x0000008006087890 */ /* 0x000fe2000fffe03f */
[----:B------:R-:W-:Y:S01]  /*36d0*/  FFMA R13, R14, R13, R73 ;  /* 0x0000000d0e0d7223 */ /* 0x000fe20000000049 */
[----:B------:R-:W-:Y:S01]  /*36e0*/  FFMA R12, R21, R12, R20 ;  /* 0x0000000c150c7223 */ /* 0x000fe20000000014 */
[----:B------:R3:W5:Y:S01]  /*36f0*/  MUFU.EX2 R39, R24 ;  /* 0x0000001800277308 */ /* 0x0007620000000800 */
[----:B-1----:R-:W-:Y:S01]  /*3700*/  @!P6 FMUL R35, R35, R35 ;  /* 0x000000232323e220 */ /* 0x002fe20000400000 */
[----:B------:R-:W-:Y:S01]  /*3710*/  FSETP.GEU.AND P6, PT, R26, -126, PT ;  /* 0xc2fc00001a00780b */ /* 0x000fe20003fce000 */
[----:B------:R-:W-:Y:S01]  /*3720*/  FADD R21, R13, R28 ;  /* 0x0000001c0d157221 */ /* 0x000fe20000000000 */
[----:B--2---:R-:W-:Y:S01]  /*3730*/  F2FP.BF16.F32.PACK_AB R27, R72, R31 ;  /* 0x0000001f481b723e */ /* 0x004fe200000010ff */
[----:B------:R-:W-:Y:S01]  /*3740*/  FADD R12, R12, R23 ;  /* 0x000000170c0c7221 */ /* 0x000fe20000000000 */
[----:B------:R-:W-:-:S02]  /*3750*/  VIADD R6, R6, 0x1 ;  /* 0x0000000106067836 */ /* 0x000fc40000000000 */
[----:B------:R-:W-:Y:S01]  /*3760*/  @!P5 FMUL R25, R25, 0.5 ;  /* 0x3f0000001919d820 */ /* 0x000fe20000400000 */
[----:B------:R-:W-:Y:S02]  /*3770*/  VIADD R15, R15, 0x1 ;  /* 0x000000010f0f7836 */ /* 0x000fe40000000000 */
[----:B----4-:R-:W-:Y:S01]  /*3780*/  @!P3 FMUL R38, R38, R38 ;  /* 0x000000262626b220 */ /* 0x010fe20000400000 */
[----:B------:R-:W-:Y:S01]  /*3790*/  FSETP.GEU.AND P3, PT, R74, -126, PT ;  /* 0xc2fc00004a00780b */ /* 0x000fe20003f6e000 */
[----:B------:R1:W2:Y:S01]  /*37a0*/  MUFU.EX2 R29, R25 ;  /* 0x00000019001d7308 */ /* 0x0002a20000000800 */
[----:B---3--:R-:W-:Y:S01]  /*37b0*/  F2FP.BF16.F32.PACK_AB R24, R28, R73 ;  /* 0x000000491c18723e */ /* 0x008fe200000010ff */
[----:B------:R-:W-:Y:S01]  /*37c0*/  FADD R31, R12, R31 ;  /* 0x0000001f0c1f7221 */ /* 0x000fe20000000000 */
[----:B------:R-:W-:Y:S01]  /*37d0*/  @!P6 FMUL R26, R26, 0.5 ;  /* 0x3f0000001a1ae820 */ /* 0x000fe20000400000 */
[----:B-----5:R-:W-:Y:S01]  /*37e0*/  @!P4 FMUL R39, R39, R39 ;  /* 0x000000272727c220 */ /* 0x020fe20000400000 */
[----:B------:R-:W-:-:S03]  /*37f0*/  FSETP.GEU.AND P4, PT, R33, -126, PT ;  /* 0xc2fc00002100780b */ /* 0x000fc60003f8e000 */
[----:B------:R3:W4:Y:S01]  /*3800*/  MUFU.EX2 R32, R26 ;  /* 0x0000001a00207308 */ /* 0x0007220000000800 */
[----:B-1----:R-:W-:Y:S01]  /*3810*/  F2FP.BF16.F32.PACK_AB R25, R23, R20 ;  /* 0x000000141719723e */ /* 0x002fe200000010ff */
[----:B------:R-:W-:Y:S02]  /*3820*/  FADD R31, R31, R72 ;  /* 0x000000481f1f7221 */ /* 0x000fe40000000000 */
[----:B------:R-:W-:Y:S01]  /*3830*/  @!P3 FMUL R74, R74, 0.5 ;  /* 0x3f0000004a4ab820 */ /* 0x000fe20000400000 */
[----:B---3--:R-:W-:-:S05]  /*3840*/  F2FP.BF16.F32.PACK_AB R26, R35, R34 ;  /* 0x00000022231a723e */ /* 0x008fca00000010ff */
[----:B------:R-:W1:Y:S01]  /*3850*/  MUFU.EX2 R74, R74 ;  /* 0x0000004a004a7308 */ /* 0x000e620000000800 */
[----:B--2---:R-:W-:Y:S01]  /*3860*/  @!P5 FMUL R29, R29, R29 ;  /* 0x0000001d1d1dd220 */ /* 0x004fe20000400000 */
[----:B------:R-:W-:Y:S01]  /*3870*/  @!P4 FMUL R33, R33, 0.5 ;  /* 0x3f0000002121c820 */ /* 0x000fe20000400000 */
[----:B------:R-:W-:Y:S01]  /*3880*/  WARPGROUP.ARRIVE ;  /* 0x00000000000079c5 */ /* 0x000fe20000000000 */
[----:B------:R-:W-:Y:S01]  /*3890*/  FSETP.GEU.AND P5, PT, R36, -126, PT ;  /* 0xc2fc00002400780b */ /* 0x000fe20003fae000 */
[----:B------:R-:W-:Y:S01]  /*38a0*/  FADD R34, R21, R34 ;  /* 0x0000002215227221 */ /* 0x000fe20000000000 */
[----:B----4-:R-:W-:Y:S02]  /*38b0*/  @!P6 FMUL R32, R32, R32 ;  /* 0x000000202020e220 */ /* 0x010fe40000400000 */
[----:B------:R-:W2:Y:S01]  /*38c0*/  MUFU.EX2 R33, R33 ;  /* 0x0000002100217308 */ /* 0x000ea20000000800 */
[----:B------:R-:W-:Y:S01]  /*38d0*/  HGMMA.64x32x16.F32.BF16 R56, R24, gdesc[UR4].tnspB, R56, gsb0 ;  /* 0x4060000418387df0 */ /* 0x000fe20008001838 */
[----:B------:R-:W-:Y:S01]  /*38e0*/  FSETP.GEU.AND P6, PT, R37, -126, PT ;  /* 0xc2fc00002500780b */ /* 0x000fe20003fce000 */
[----:B------:R-:W-:Y:S01]  /*38f0*/  UIADD3 UR6, UR6, 0xc0, URZ ;  /* 0x000000c006067890 */ /* 0x000fe2000fffe03f */
[----:B------:R-:W-:Y:S01]  /*3900*/  FADD R35, R34, R35 ;  /* 0x0000002322237221 */ /* 0x000fe20000000000 */
[----:B------:R-:W-:Y:S01]  /*3910*/  UMOV UR7, 0x80000020 ;  /* 0x8000002000077882 */ /* 0x000fe20000000000 */
[----:B-1----:R-:W-:Y:S01]  /*3920*/  @!P3 FMUL R74, R74, R74 ;  /* 0x0000004a4a4ab220 */ /* 0x002fe20000400000 */
[----:B------:R-:W-:-:S02]  /*3930*/  FSETP.GEU.AND P3, PT, R42, -126, PT ;  /* 0xc2fc00002a00780b */ /* 0x000fc40003f6e000 */
[----:B------:R-:W-:-:S06]  /*3940*/  @!P5 FMUL R36, R36, 0.5 ;  /* 0x3f0000002424d820 */ /* 0x000fcc0000400000 */
[----:B------:R-:W-:Y:S01]  /*3950*/  @!P6 FMUL R37, R37, 0.5 ;  /* 0x3f0000002525e820 */ /* 0x000fe20000400000 */
[----:B--2---:R-:W-:Y:S01]  /*3960*/  @!P4 FMUL R33, R33, R33 ;  /* 0x000000212121c220 */ /* 0x004fe20000400000 */
[----:B------:R-:W-:Y:S01]  /*3970*/  FSETP.GEU.AND P4, PT, R75, -126, PT ;  /* 0xc2fc00004b00780b */ /* 0x000fe20003f8e000 */
[----:B------:R-:W1:Y:S02]  /*3980*/  MUFU.EX2 R36, R36 ;  /* 0x0000002400247308 */ /* 0x000e640000000800 */
[----:B------:R-:W-:-:S06]  /*3990*/  @!P3 FMUL R42, R42, 0.5 ;  /* 0x3f0000002a2ab820 */ /* 0x000fcc0000400000 */
[----:B------:R-:W2:Y:S04]  /*39a0*/  MUFU.EX2 R37, R37 ;  /* 0x0000002500257308 */ /* 0x000ea80000000800 */
[----:B------:R-:W-:-:S04]  /*39b0*/  @!P4 FMUL R75, R75, 0.5 ;  /* 0x3f0000004b4bc820 */ /* 0x000fc80000400000 */
[----:B------:R-:W3:Y:S01]  /*39c0*/  MUFU.EX2 R42, R42 ;  /* 0x0000002a002a7308 */ /* 0x000ee20000000800 */
[----:B-1----:R-:W-:Y:S01]  /*39d0*/  @!P5 FMUL R36, R36, R36 ;  /* 0x000000242424d220 */ /* 0x002fe20000400000 */
[----:B------:R-:W-:-:S06]  /*39e0*/  FSETP.GEU.AND P5, PT, R46, -126, PT ;  /* 0xc2fc00002e00780b */ /* 0x000fcc0003fae000 */
[----:B------:R-:W1:Y:S01]  /*39f0*/  MUFU.EX2 R47, R75 ;  /* 0x0000004b002f7308 */ /* 0x000e620000000800 */
[----:B--2---:R-:W-:Y:S01]  /*3a00*/  @!P6 FMUL R37, R37, R37 ;  /* 0x000000252525e220 */ /* 0x004fe20000400000 */
[----:B------:R-:W-:-:S05]  /*3a10*/  FSETP.GEU.AND P6, PT, R76, -126, PT ;  /* 0xc2fc00004c00780b */ /* 0x000fca0003fce000 */
[----:B------:R-:W-:Y:S01]  /*3a20*/  @!P5 FMUL R46, R46, 0.5 ;  /* 0x3f0000002e2ed820 */ /* 0x000fe20000400000 */
[----:B------:R-:W-:Y:S02]  /*3a30*/  WARPGROUP.DEPBAR.LE gsb0, 0x0 ;  /* 0x00008000000079c5 */ /* 0x000fe40000010000 */
[--C-:B------:R-:W-:Y:S01]  /*3a40*/  FFMA R24, R40, UR24, -R30.reuse ;  /* 0x0000001828187c23 */ /* 0x100fe2000800081e */
[--C-:B------:R-:W-:Y:S01]  /*3a50*/  FFMA R26, R41, UR24, -R30.reuse ;  /* 0x00000018291a7c23 */ /* 0x100fe2000800081e */
[----:B---3--:R-:W-:Y:S01]  /*3a60*/  @!P3 FMUL R42, R42, R42 ;  /* 0x0000002a2a2ab220 */ /* 0x008fe20000400000 */
[----:B------:R-:W-:Y:S01]  /*3a70*/  F2FP.BF16.F32.PACK_AB R25, R39, R38 ;  /* 0x000000262719723e */ /* 0x000fe200000010ff */
[----:B------:R-:W2:Y:S01]  /*3a80*/  MUFU.EX2 R43, R46 ;  /* 0x0000002e002b7308 */ /* 0x000ea20000000800 */
[----:B------:R-:W-:Y:S01]  /*3a90*/  FSETP.GEU.AND P3, PT, R24, -126, PT ;  /* 0xc2fc00001800780b */ /* 0x000fe20003f6e000 */
[----:B------:R-:W-:Y:S01]  /*3aa0*/  @!P6 FMUL R76, R76, 0.5 ;  /* 0x3f0000004c4ce820 */ /* 0x000fe20000400000 */
[----:B-1----:R-:W-:Y:S01]  /*3ab0*/  @!P4 FMUL R47, R47, R47 ;  /* 0x0000002f2f2fc220 */ /* 0x002fe20000400000 */
[----:B------:R-:W-:Y:S01]  /*3ac0*/  FSETP.GEU.AND P4, PT, R26, -126, PT ;  /* 0xc2fc00001a00780b */ /* 0x000fe20003f8e000 */
[----:B------:R-:W-:Y:S01]  /*3ad0*/  FFMA R75, R45, UR24, -R30 ;  /* 0x000000182d4b7c23 */ /* 0x000fe2000800081e */
[----:B------:R-:W-:Y:S01]  /*3ae0*/  F2FP.BF16.F32.PACK_AB R27, R32, R29 ;  /* 0x0000001d201b723e */ /* 0x000fe200000010ff */
[----:B------:R-:W-:Y:S01]  /*3af0*/  FADD R38, R31, R38 ;  /* 0x000000261f267221 */ /* 0x000fe20000000000 */
[----:B------:R1:W3:Y:S03]  /*3b00*/  MUFU.EX2 R40, R76 ;  /* 0x0000004c00287308 */ /* 0x0002e60000000800 */
[----:B------:R-:W-:-:S03]  /*3b10*/  FADD R38, R38, R39 ;  /* 0x0000002726267221 */ /* 0x000fc60000000000 */
[----:B------:R-:W-:Y:S01]  /*3b20*/  @!P3 FMUL R24, R24, 0.5 ;  /* 0x3f0000001818b820 */ /* 0x000fe20000400000 */
[----:B------:R-:W-:Y:S02]  /*3b30*/  FADD R29, R38, R29 ;  /* 0x0000001d261d7221 */ /* 0x000fe40000000000 */
[----:B------:R-:W-:Y:S01]  /*3b40*/  @!P4 FMUL R26, R26, 0.5 ;  /* 0x3f0000001a1ac820 */ /* 0x000fe20000400000 */
[----:B------:R4:W5:Y:S01]  /*3b50*/  MUFU.EX2 R41, R24 ;  /* 0x0000001800297308 */ /* 0x0009620000000800 */
[----:B--2---:R-:W-:Y:S01]  /*3b60*/  @!P5 FMUL R43, R43, R43 ;  /* 0x0000002b2b2bd220 */ /* 0x004fe20000400000 */
[----:B------:R-:W-:Y:S01]  /*3b70*/  FSETP.GEU.AND P5, PT, R77, -126, PT ;  /* 0xc2fc00004d00780b */ /* 0x000fe20003fae000 */
[----:B-1----:R-:W-:Y:S01]  /*3b80*/  FFMA R76, R55, UR24, -R22 ;  /* 0x00000018374c7c23 */ /* 0x002fe20008000816 */
[----:B------:R-:W-:Y:S01]  /*3b90*/  FFMA R55, R49, UR24, -R30 ;  /* 0x0000001831377c23 */ /* 0x000fe2000800081e */
[----:B------:R-:W-:Y:S01]  /*3ba0*/  FADD R29, R29, R32 ;  /* 0x000000201d1d7221 */ /* 0x000fe20000000000 */
[----:B---3--:R-:W-:-:S02]  /*3bb0*/  @!P6 FMUL R40, R40, R40 ;  /* 0x000000282828e220 */ /* 0x008fc40000400000 */
[----:B------:R1:W2:Y:S01]  /*3bc0*/  MUFU.EX2 R44, R26 ;  /* 0x0000001a002c7308 */ /* 0x0002a20000000800 */
[----:B----4-:R-:W-:Y:S01]  /*3bd0*/  F2FP.BF16.F32.PACK_AB R24, R33, R74 ;  /* 0x0000004a2118723e */ /* 0x010fe200000010ff */
[----:B------:R-:W-:Y:S01]  /*3be0*/  FADD R74, R35, R74 ;  /* 0x0000004a234a7221 */ /* 0x000fe20000000000 */
[----:B------:R-:W-:-:S03]  /*3bf0*/  FSETP.GEU.AND P6, PT, R75, -126, PT ;  /* 0xc2fc00004b00780b */ /* 0x000fc60003fce000 */
[----:B------:R-:W-:Y:S01]  /*3c00*/  FADD R33, R74, R33 ;  /* 0x000000214a217221 */ /* 0x000fe20000000000 */
[----:B------:R-:W-:Y:S01]  /*3c10*/  @!P5 FMUL R77, R77, 0.5 ;  /* 0x3f0000004d4dd820 */ /* 0x000fe20000400000 */
[----:B-1----:R-:W-:Y:S01]  /*3c20*/  F2FP.BF16.F32.PACK_AB R26, R37, R36 ;  /* 0x00000024251a723e */ /* 0x002fe200000010ff */
[----:B-----5:R-:W-:Y:S02]  /*3c30*/  @!P3 FMUL R41, R41, R41 ;  /* 0x000000292929b220 */ /* 0x020fe40000400000 */
[----:B------:R-:W1:Y:S01]  /*3c40*/  MUFU.EX2 R45, R77 ;  /* 0x0000004d002d7308 */ /* 0x000e620000000800 */
[----:B------:R-:W-:Y:S01]  /*3c50*/  FSETP.GEU.AND P3, PT, R50, -126, PT ;  /* 0xc2fc00003200780b */ /* 0x000fe20003f6e000 */
[----:B------:R-:W-:Y:S01]  /*3c60*/  WARPGROUP.ARRIVE ;  /* 0x00000000000079c5 */ /* 0x000fe20000000000 */
[----:B------:R-:W-:Y:S02]  /*3c70*/  FADD R36, R33, R36 ;  /* 0x0000002421247221 */ /* 0x000fe40000000000 */
[----:B------:R-:W-:Y:S01]  /*3c80*/  @!P6 FMUL R75, R75, 0.5 ;  /* 0x3f0000004b4be820 */ /* 0x000fe20000400000 */
[----:B--2---:R-:W-:Y:S01]  /*3c90*/  @!P4 FMUL R44, R44, R44 ;  /* 0x0000002c2c2cc220 */ /* 0x004fe20000400000 */
[----:B------:R-:W-:Y:S01]  /*3ca0*/  FSETP.GEU.AND P4, PT, R51, -126, PT ;  /* 0xc2fc00003300780b */ /* 0x000fe20003f8e000 */
[----:B------:R-:W-:Y:S01]  /*3cb0*/  HGMMA.64x32x16.F32.BF16 R56, R24, gdesc[UR8].tnspB, R56, gsb0 ;  /* 0x4060000818387df0 */ /* 0x000fe20008001838 */
[----:B------:R-:W2:Y:S01]  /*3cc0*/  MUFU.EX2 R46, R75 ;  /* 0x0000004b002e7308 */ /* 0x000ea20000000800 */
[----:B------:R-:W-:Y:S01]  /*3cd0*/  UMOV UR10, UR8 ;  /* 0x00000008000a7c82 */ /* 0x000fe20008000000 */
[----:B------:R-:W-:Y:S01]  /*3ce0*/  UMOV UR11, 0x80000020 ;  /* 0x80000020000b7882 */ /* 0x000fe20000000000 */
[----:B------:R-:W-:-:S02]  /*3cf0*/  FADD R36, R36, R37 ;  /* 0x0000002524247221 */ /* 0x000fc40000000000 */
[----:B------:R-:W-:Y:S01]  /*3d00*/  @!P3 FMUL R50, R50, 0.5 ;  /* 0x3f0000003232b820 */ /* 0x000fe20000400000 */
[----:B-1----:R-:W-:-:S05]  /*3d10*/  @!P5 FMUL R45, R45, R45 ;  /* 0x0000002d2d2dd220 */ /* 0x002fca0000400000 */
[----:B------:R-:W-:Y:S01]  /*3d20*/  @!P4 FMUL R51, R51, 0.5 ;  /* 0x3f0000003333c820 */ /* 0x000fe20000400000 */
[----:B------:R-:W1:Y:S01]  /*3d30*/  MUFU.EX2 R50, R50 ;  /* 0x0000003200327308 */ /* 0x000e620000000800 */
[----:B--2---:R-:W-:Y:S01]  /*3d40*/  @!P6 FMUL R46, R46, R46 ;  /* 0x0000002e2e2ee220 */ /* 0x004fe20000400000 */
[----:B------:R-:W-:-:S06]  /*3d50*/  FSETP.GEU.AND P6, PT, R76, -126, PT ;  /* 0xc2fc00004c00780b */ /* 0x000fcc0003fce000 */
[----:B------:R-:W2:Y:S01]  /*3d60*/  MUFU.EX2 R51, R51 ;  /* 0x0000003300337308 */ /* 0x000ea20000000800 */
[----:B-1----:R-:W-:-:S06]  /*3d70*/  @!P3 FMUL R50, R50, R50 ;  /* 0x000000323232b220 */ /* 0x002fcc0000400000 */
[----:B------:R-:W-:-:S04]  /*3d80*/  @!P6 FMUL R76, R76, 0.5 ;  /* 0x3f0000004c4ce820 */ /* 0x000fc80000400000 */
[----:B------:R-:W1:Y:S01]  /*3d90*/  MUFU.EX2 R49, R76 ;  /* 0x0000004c00317308 */ /* 0x000e620000000800 */
[----:B--2---:R-:W-:Y:S01]  /*3da0*/  @!P4 FMUL R51, R51, R51 ;  /* 0x000000333333c220 */ /* 0x004fe20000400000 */
[----:B------:R-:W-:Y:S01]  /*3db0*/  FSETP.GEU.AND P4, PT, R55, -126, PT ;  /* 0xc2fc00003700780b */ /* 0x000fe20003f8e000 */
[----:B------:R-:W-:Y:S02]  /*3dc0*/  WARPGROUP.DEPBAR.LE gsb0, 0x0 ;  /* 0x00008000000079c5 */ /* 0x000fe40000010000 */
[----:B------:R-:W-:Y:S01]  /*3dd0*/  FFMA R24, R54, UR24, -R22 ;  /* 0x0000001836187c23 */ /* 0x000fe20008000816 */
[----:B------:R-:W-:Y:S01]  /*3de0*/  F2FP.BF16.F32.PACK_AB R25, R47, R42 ;  /* 0x0000002a2f19723e */ /* 0x000fe200000010ff */
[--C-:B------:R-:W-:Y:S01]  /*3df0*/  FFMA R54, R48, UR24, -R30.reuse ;  /* 0x0000001830367c23 */ /* 0x100fe2000800081e */
[----:B------:R-:W-:Y:S01]  /*3e00*/  F2FP.BF16.F32.PACK_AB R27, R40, R43 ;  /* 0x0000002b281b723e */ /* 0x000fe200000010ff */
[----:B------:R-:W-:Y:S01]  /*3e10*/  FFMA R48, R53, UR24, -R30 ;  /* 0x0000001835307c23 */ /* 0x000fe2000800081e */
[----:B------:R-:W-:Y:S01]  /*3e20*/  FSETP.GEU.AND P5, PT, R24, -126, PT ;  /* 0xc2fc00001800780b */ /* 0x000fe20003fae000 */
[----:B-1----:R-:W-:Y:S01]  /*3e30*/  @!P6 FMUL R49, R49, R49 ;  /* 0x000000313131e220 */ /* 0x002fe20000400000 */
[----:B------:R-:W-:-:S03]  /*3e40*/  F2FP.BF16.F32.PACK_AB R26, R46, R45 ;  /* 0x0000002d2e1a723e */ /* 0x000fc600000010ff */
[----:B------:R-:W-:Y:S01]  /*3e50*/  @!P4 FMUL R55, R55, 0.5 ;  /* 0x3f0000003737c820 */ /* 0x000fe20000400000 */
[----:B------:R-:W-:Y:S01]  /*3e60*/  FSETP.GEU.AND P3, PT, R54, -126, PT ;  /* 0xc2fc00003600780b */ /* 0x000fe20003f6e000 */
[----:B------:R-:W-:Y:S01]  /*3e70*/  FADD R42, R29, R42 ;  /* 0x0000002a1d2a7221 */ /* 0x000fe20000000000 */
[----:B------:R-:W-:Y:S01]  /*3e80*/  FSETP.GEU.AND P6, PT, R52, -126, PT ;  /* 0xc2fc00003400780b */ /* 0x000fe20003fce000 */
[----:B------:R-:W1:Y:S02]  /*3e90*/  MUFU.EX2 R53, R55 ;  /* 0x0000003700357308 */ /* 0x000e640000000800 */
[----:B------:R-:W-:Y:S02]  /*3ea0*/  FADD R42, R42, R47 ;  /* 0x0000002f2a2a7221 */ /* 0x000fe40000000000 */
[----:B------:R-:W-:Y:S02]  /*3eb0*/  @!P5 FMUL R24, R24, 0.5 ;  /* 0x3f0000001818d820 */ /* 0x000fe40000400000 */
[----:B------:R-:W-:-:S02]  /*3ec0*/  FADD R43, R42, R43 ;  /* 0x0000002b2a2b7221 */ /* 0x000fc40000000000 */
[----:B------:R2:W3:Y:S02]  /*3ed0*/  MUFU.EX2 R22, R24 ;  /* 0x0000001800167308 */ /* 0x0004e40000000800 */
[----:B------:R-:W-:Y:S02]  /*3ee0*/  @!P3 FMUL R54, R54, 0.5 ;  /* 0x3f0000003636b820 */ /* 0x000fe40000400000 */
[----:B------:R-:W-:Y:S01]  /*3ef0*/  @!P6 FMUL R52, R52, 0.5 ;  /* 0x3f0000003434e820 */ /* 0x000fe20000400000 */
[----:B------:R-:W-:Y:S01]  /*3f00*/  FADD R43, R43, R40 ;  /* 0x000000282b2b7221 */ /* 0x000fe20000000000 */
[----:B-1----:R-:W-:Y:S02]  /*3f10*/  @!P4 FMUL R53, R53, R53 ;  /* 0x000000353535c220 */ /* 0x002fe40000400000 */
[----:B------:R-:W1:Y:S01]  /*3f20*/  MUFU.EX2 R30, R54 ;  /* 0x00000036001e7308 */ /* 0x000e620000000800 */
[----:B--2---:R-:W-:Y:S01]  /*3f30*/  F2FP.BF16.F32.PACK_AB R24, R44, R41 ;  /* 0x000000292c18723e */ /* 0x004fe200000010ff */
[----:B------:R-:W-:Y:S01]  /*3f40*/  FADD R41, R36, R41 ;  /* 0x0000002924297221 */ /* 0x000fe20000000000 */
[----:B------:R-:W-:-:S02]  /*3f50*/  ISETP.NE.AND P4, PT, R15, 0x4, PT ;  /* 0x000000040f00780c */ /* 0x000fc40003f85270 */
[----:B------:R-:W-:Y:S01]  /*3f60*/  WARPGROUP.ARRIVE ;  /* 0x00000000000079c5 */ /* 0x000fe20000000000 */
[----:B------:R-:W-:Y:S01]  /*3f70*/  FADD R44, R41, R44 ;  /* 0x0000002c292c7221 */ /* 0x000fe20000000000 */
[----:B------:R-:W-:Y:S01]  /*3f80*/  SEL R14, RZ, 0x1, P4 ;  /* 0x00000001ff0e7807 */ /* 0x000fe20002000000 */
[----:B------:R-:W2:Y:S01]  /*3f90*/  MUFU.EX2 R13, R52 ;  /* 0x00000034000d7308 */ /* 0x000ea20000000800 */
[----:B---3--:R-:W-:Y:S01]  /*3fa0*/  @!P5 FMUL R22, R22, R22 ;  /* 0x000000161616d220 */ /* 0x008fe20000400000 */
[----:B------:R-:W-:Y:S01]  /*3fb0*/  FSETP.GEU.AND P5, PT, R48, -126, PT ;  /* 0xc2fc00003000780b */ /* 0x000fe20003fae000 */
[----:B------:R-:W-:Y:S01]  /*3fc0*/  HGMMA.64x32x16.F32.BF16 R56, R24, gdesc[UR8].tnspB, R56, gsb0 ;  /* 0x4060000818387df0 */ /* 0x000fe20008001838 */
[----:B------:R-:W-:Y:S01]  /*3fd0*/  FADD R45, R44, R45 ;  /* 0x0000002d2c2d7221 */ /* 0x000fe20000000000 */
[----:B------:R-:W-:Y:S02]  /*3fe0*/  LOP3.LUT R3, R3, R14, RZ, 0x3c, !PT ;  /* 0x0000000e03037212 */ /* 0x000fe400078e3cff */
[----:B------:R-:W-:Y:S01]  /*3ff0*/  SEL R15, R15, RZ, P4 ;  /* 0x000000ff0f0f7207 */ /* 0x000fe20002000000 */
[----:B------:R-:W-:Y:S01]  /*4000*/  FADD R45, R45, R46 ;  /* 0x0000002e2d2d7221 */ /* 0x000fe20000000000 */
[----:B-1----:R-:W-:Y:S01]  /*4010*/  @!P3 FMUL R30, R30, R30 ;  /* 0x0000001e1e1eb220 */ /* 0x002fe20000400000 */
[----:B------:R-:W-:-:S04]  /*4020*/  ISETP.NE.AND P3, PT, R6, 0x4, PT ;  /* 0x000000040600780c */ /* 0x000fc80003f65270 */
[----:B------:R-:W-:Y:S01]  /*4030*/  SEL R6, R6, RZ, P3 ;  /* 0x000000ff06067207 */ /* 0x000fe20001800000 */
[----:B------:R-:W-:Y:S01]  /*4040*/  @!P5 FMUL R48, R48, 0.5 ;  /* 0x3f0000003030d820 */ /* 0x000fe20000400000 */
[----:B--2---:R-:W-:-:S03]  /*4050*/  @!P6 FMUL R13, R13, R13 ;  /* 0x0000000d0d0de220 */ /* 0x004fc60000400000 */
[C---:B------:R-:W-:Y:S02]  /*4060*/  IMAD R12, R6.reuse, 0x8, R11 ;  /* 0x00000008060c7824 */ /* 0x040fe400078e020b */
[----:B------:R-:W1:Y:S01]  /*4070*/  MUFU.EX2 R48, R48 ;  /* 0x0000003000307308 */ /* 0x000e620000000800 */
[----:B------:R-:W-:Y:S02]  /*4080*/  VIADD R6, R6, 0x1 ;  /* 0x0000000106067836 */ /* 0x000fe40000000000 */
[----:B------:R-:W-:-:S03]  /*4090*/  PRMT R12, RZ, 0x654, R12 ;  /* 0x00000654ff0c7816 */ /* 0x000fc6000000000c */
[----:B------:R-:W-:-:S04]  /*40a0*/  ISETP.NE.AND P3, PT, R6, 0x4, PT ;  /* 0x000000040600780c */ /* 0x000fc80003f65270 */
[----:B------:R-:W-:Y:S01]  /*40b0*/  SEL R6, R6, RZ, P3 ;  /* 0x000000ff06067207 */ /* 0x000fe20001800000 */
[----:B-1----:R-:W-:Y:S01]  /*40c0*/  @!P5 FMUL R48, R48, R48 ;  /* 0x000000303030d220 */ /* 0x002fe20000400000 */
[----:B------:R-:W-:Y:S02]  /*40d0*/  WARPGROUP.DEPBAR.LE gsb0, 0x0 ;  /* 0x00008000000079c5 */ /* 0x000fe40000010000 */
[----:B------:R-:W-:Y:S01]  /*40e0*/  F2FP.BF16.F32.PACK_AB R25, R51, R50 ;  /* 0x000000323319723e */ /* 0x000fe200000010ff */
[----:B------:R-:W-:Y:S01]  /*40f0*/  FADD R50, R43, R50 ;  /* 0x000000322b327221 */ /* 0x000fe20000000000 */
[----:B------:R-:W-:Y:S02]  /*4100*/  F2FP.BF16.F32.PACK_AB R27, R49, R22 ;  /* 0x00000016311b723e */ /* 0x000fe400000010ff */
[----:B------:R-:W-:Y:S01]  /*4110*/  F2FP.BF16.F32.PACK_AB R24, R53, R30 ;  /* 0x0000001e3518723e */ /* 0x000fe200000010ff */
[----:B------:R-:W-:Y:S01]  /*4120*/  FADD R30, R45, R30 ;  /* 0x0000001e2d1e7221 */ /* 0x000fe20000000000 */
[----:B------:R-:W-:Y:S01]  /*4130*/  F2FP.BF16.F32.PACK_AB R26, R48, R13 ;  /* 0x0000000d301a723e */ /* 0x000fe200000010ff */
[----:B------:R-:W-:-:S02]  /*4140*/  FADD R51, R50, R51 ;  /* 0x0000003332337221 */ /* 0x000fc40000000000 */
[----:B------:R-:W-:Y:S01]  /*4150*/  FADD R30, R30, R53 ;  /* 0x000000351e1e7221 */ /* 0x000fe20000000000 */
[----:B------:R-:W-:-:S03]  /*4160*/  WARPGROUP.ARRIVE ;  /* 0x00000000000079c5 */ /* 0x000fc60000000000 */
[----:B------:R-:W-:-:S03]  /*4170*/  FADD R13, R30, R13 ;  /* 0x0000000d1e0d7221 */ /* 0x000fc60000000000 */
[----:B------:R-:W-:Y:S01]  /*4180*/  HGMMA.64x32x16.F32.BF16 R56, R24, gdesc[UR4].tnspB, R56, gsb0 ;  /* 0x4060000418387df0 */ /* 0x000fe20008001838 */
[----:B------:R-:W-:Y:S02]  /*4190*/  FADD R13, R13, R48 ;  /* 0x000000300d0d7221 */ /* 0x000fe40000000000 */
[----:B------:R-:W-:Y:S02]  /*41a0*/  WARPGROUP.DEPBAR.LE gsb0, 0x0 ;  /* 0x00008000000079c5 */ /* 0x000fe40000010000 */
[----:B------:R1:W-:Y:S02]  /*41b0*/  SYNCS.ARRIVE.TRANS64.RED.A1T0 RZ, [R12+URZ], RZ ;  /* 0x000000ff0cff79a7 */ /* 0x0003e4000810043f */
[----:B-1----:R-:W-:-:S04]  /*41c0*/  FADD R12, R51, R22 ;  /* 0x00000016330c7221 */ /* 0x002fc80000000000 */
[----:B------:R-:W-:Y:S01]  /*41d0*/  FADD R12, R12, R49 ;  /* 0x000000310c0c7221 */ /* 0x000fe20000000000 */
[----:B------:R-:W-:Y:S06]  /*41e0*/  @P2 BRA `(.L_x_31) ;  /* 0x0000000000982947 */ /* 0x000fec0003800000 */
[----:B------:R-:W-:Y:S01]  /*41f0*/  ISETP.LT.OR P2, PT, R7, 0x1, !P0 ;  /* 0x000000010700780c */ /* 0x000fe20004741670 */
[----:B------:R-:W-:-:S12]  /*4200*/  BSSY B0, `(.L_x_32) ;  /* 0x0000023000007945 */ /* 0x000fd80003800000 */
[----:B------:R-:W-:Y:S05]  /*4210*/  @P2 BRA `(.L_x_33) ;  /* 0x0000000000842947 */ /* 0x000fea0003800000 */
[----:B------:R-:W-:Y:S02]  /*4220*/  LEA R14, R5, R2, 0x3 ;  /* 0x00000002050e7211 */ /* 0x000fe400078e18ff */
[----:B------:R-:W-:Y:S02]  /*4230*/  SHF.L.U32 R21, R4, 0x1f, RZ ;  /* 0x0000001f04157819 */ /* 0x000fe400000006ff */
[----:B------:R-:W-:Y:S02]  /*4240*/  ISETP.NE.AND P3, PT, R0, RZ, PT ;  /* 0x000000ff0000720c */ /* 0x000fe40003f65270 */
[----:B------:R-:W1:Y:S02]  /*4250*/  SYNCS.PHASECHK.TRANS64.TRYWAIT P2, [R14+URZ+0x5020], R21 ;  /* 0x005020150e0075a7 */ /* 0x000e64000804017f */
[----:B-1----:R-:W-:Y:S09]  /*4260*/  @!P2 BRA `(.L_x_34) ;  /* 0x000000340010a947 */ /* 0x002ff20003800000 */
.L_x_81:
[----:B------:R-:W-:Y:S05]  /*4270*/  @P3 BRA `(.L_x_35) ;  /* 0x0000000000143947 */ /* 0x000fea0003800000 */
[----:B------:R-:W-:Y:S01]  /*4280*/  LOP3.LUT P2, RZ, R16, 0x1f, RZ, 0xc0, !PT ;  /* 0x0000001f10ff7812 */ /* 0x000fe2000784c0ff */
[----:B-1----:R-:W-:-:S04]  /*4290*/  IMAD.MOV.U32 R21, RZ, RZ, 0x1000 ;  /* 0x00001000ff157424 */ /* 0x002fc800078e00ff */
[----:B------:R2:W-:Y:S08]  /*42a0*/  SYNCS.ARRIVE.TRANS64 RZ, [R14+URZ+0x5000], R21 ;  /* 0x005000150eff79a7 */ /* 0x0005f0000800003f */
[----:B------:R-:W-:Y:S05]  /*42b0*/  @!P2 BRA `(.L_x_35) ;  /* 0x000000000004a947 */ /* 0x000fea0003800000 */
[----:B------:R-:W-:Y:S01]  /*42c0*/  BPT.TRAP 0x1 ;  /* 0x000000040000795c */ /* 0x000fe20000300000 */
.L_x_35:
[C---:B------:R-:W-:Y:S01]  /*42d0*/  IMAD R20, R5.reuse, 0x1000, R2 ;  /* 0x0000100005147824 */ /* 0x040fe200078e0202 */
[----:B------:R-:W-:Y:S01]  /*42e0*/  R2UR UR11, R8 ;  /* 0x00000000080b72ca */ /* 0x000fe200000e0000 */
[----:B------:R-:W-:Y:S01]  /*42f0*/  UIADD3 UR6, UP0, UR22, 0x2f0, URZ ;  /* 0x000002f016067890 */ /* 0x000fe2000ff1e03f */
[----:B------:R-:W-:Y:S01]  /*4300*/  R2UR UR9, R14 ;  /* 0x000000000e0972ca */ /* 0x000fe200000e0000 */
[----:B------:R-:W-:Y:S01]  /*4310*/  UMOV UR18, 0x0 ;  /* 0x0000000000127882 */ /* 0x000fe20000000000 */
[----:B------:R-:W-:Y:S01]  /*4320*/  R2UR UR8, R20 ;  /* 0x00000000140872ca */ /* 0x000fe200000e0000 */
[----:B------:R-:W-:Y:S01]  /*4330*/  UIADD3.X UR7, URZ, UR23, URZ, UP0, !UPT ;  /* 0x000000173f077290 */ /* 0x000fe200087fe43f */
[----:B------:R-:W-:Y:S01]  /*4340*/  VIADD R5, R5, 0x1 ;  /* 0x0000000105057836 */ /* 0x000fe20000000000 */
[----:B------:R-:W-:Y:S01]  /*4350*/  UMOV UR19, 0x10000000 ;  /* 0x1000000000137882 */ /* 0x000fe20000000000 */
[----:B------:R-:W-:Y:S01]  /*4360*/  UMOV UR10, URZ ;  /* 0x0000003f000a7c82 */ /* 0x000fe20008000000 */
[----:B------:R-:W-:Y:S01]  /*4370*/  UMOV UR12, UR36 ;  /* 0x00000024000c7c82 */ /* 0x000fe20008000000 */
[----:B------:R-:W-:Y:S01]  /*4380*/  UMOV UR13, UR37 ;  /* 0x00000025000d7c82 */ /* 0x000fe20008000000 */
[----:B------:R-:W-:Y:S01]  /*4390*/  ISETP.NE.AND P2, PT, R5, 0x4, PT ;  /* 0x000000040500780c */ /* 0x000fe20003f45270 */
[----:B------:R-:W-:Y:S01]  /*43a0*/  VIADD R8, R8, 0x1 ;  /* 0x0000000108087836 */ /* 0x000fe20000000000 */
[----:B------:R-:W-:-:S02]  /*43b0*/  USHF.L.U32 UR11, UR11, 0x6, URZ ;  /* 0x000000060b0b7899 */ /* 0x000fc4000800063f */
[----:B------:R-:W-:Y:S01]  /*43c0*/  UIADD3 UR9, UR9, 0x5000, URZ ;  /* 0x0000500009097890 */ /* 0x000fe2000fffe03f */
[----:B-12---:R-:W-:Y:S01]  /*43d0*/  SEL R21, RZ, 0x1, P2 ;  /* 0x00000001ff157807 */ /* 0x006fe20001000000 */
[----:B------:R-:W-:Y:S01]  /*43e0*/  UIADD3 UR8, UR8, 0x1000, URZ ;  /* 0x0000100008087890 */ /* 0x000fe2000fffe03f */
[----:B------:R-:W-:Y:S02]  /*43f0*/  SEL R5, R5, RZ, P2 ;  /* 0x000000ff05057207 */ /* 0x000fe40001000000 */
[----:B------:R-:W-:-:S06]  /*4400*/  LOP3.LUT R4, R4, R21, RZ, 0x3c, !PT ;  /* 0x0000001504047212 */ /* 0x000fcc00078e3cff */
[----:B------:R1:W-:Y:S02]  /*4410*/  UTMALDG.4D [UR8], [UR6], desc[UR18] ;  /* 0x00001208060075b4 */ /* 0x0003e40008019000 */
[----:B-1----:R-:W-:Y:S01]  /*4420*/  NOP ;  /* 0x0000000000007918 */ /* 0x002fe20000000000 */
.L_x_33:
[----:B------:R-:W-:Y:S05]  /*4430*/  BSYNC B0 ;  /* 0x0000000000007941 */ /* 0x000fea0003800000 */
.L_x_32:
[----:B------:R-:W-:-:S07]  /*4440*/  IADD3 R7, R7, -0x1, RZ ;  /* 0xffffffff07077810 */ /* 0x000fce0007ffe0ff */
.L_x_31:
[----:B------:R-:W-:Y:S02]  /*4450*/  VIADD R10, R10, 0x40 ;  /* 0x000000400a0a7836 */ /* 0x000fe40000000000 */
[----:B------:R-:W-:Y:S02]  /*4460*/  IMAD.MOV.U32 R21, RZ, RZ, R19 ;  /* 0x000000ffff157224 */ /* 0x000fe400078e0013 */
[----:B------:R-:W-:Y:S01]  /*4470*/  IMAD.MOV.U32 R23, RZ, RZ, R18 ;  /* 0x000000ffff177224 */ /* 0x000fe200078e0012 */
[----:B------:R-:W-:Y:S06]  /*4480*/  @P1 BRA `(.L_x_36) ;  /* 0xffffffe4004c1947 */ /* 0x000fec000383ffff */
.L_x_24:
[----:B------:R-:W-:-:S13]  /*4490*/  ISETP.GE.AND P1, PT, R17, 0x1, PT ;  /* 0x000000011100780c */ /* 0x000fda0003f26270 */
[----:B------:R-:W-:Y:S05]  /*44a0*/  @!P1 BRA `(.L_x_37) ;  /* 0x0000001c00f89947 */ /* 0x000fea0003800000 */
[----:B------:R-:W-:Y:S01]  /*44b0*/  IMAD.MOV.U32 R21, RZ, RZ, R19 ;  /* 0x000000ffff157224 */ /* 0x000fe200078e0013 */
[----:B-1----:R-:W-:Y:S02]  /*44c0*/  MOV R20, R18 ;  /* 0x0000001200147202 */ /* 0x002fe40000000f00 */
[----:B------:R-:W-:-:S07]  /*44d0*/  LOP3.LUT R14, R16, 0x1f, RZ, 0xc0, !PT ;  /* 0x0000001f100e7812 */ /* 0x000fce00078ec0ff */
.L_x_50:
[----:B------:R-:W-:Y:S01]  /*44e0*/  IMAD R19, R15, 0x8, R2 ;  /* 0x000000080f137824 */ /* 0x000fe200078e0202 */
[----:B------:R-:W-:-:S07]  /*44f0*/  SHF.L.U32 R18, R3, 0x1f, RZ ;  /* 0x0000001f03127819 */ /* 0x000fce00000006ff */
[----:B------:R-:W-:Y:S05]  /*4500*/  YIELD ;  /* 0x0000000000007946 */ /* 0x000fea0003800000 */
[----:B------:R-:W1:Y:S02]  /*4510*/  SYNCS.PHASECHK.TRANS64.TRYWAIT P1, [R19+URZ+0x5000], R18 ;  /* 0x00500012130075a7 */ /* 0x000e64000802017f */
[----:B-1----:R-:W-:Y:S05]  /*4520*/  @!P1 BRA `(.L_x_38) ;  /* 0x0000003000749947 */ /* 0x002fea0003800000 */
.L_x_82:
[----:B------:R-:W-:Y:S05]  /*4530*/  WARPSYNC.ALL ;  /* 0x0000000000007948 */ /* 0x000fea0003800000 */
[----:B-1----:R-:W-:Y:S01]  /*4540*/  IMAD.MOV.U32 R19, RZ, RZ, -0x7fffffe0 ;  /* 0x80000020ff137424 */ /* 0x002fe200078e00ff */
[----:B------:R-:W-:Y:S01]  /*4550*/  LEA R18, R15, UR20, 0x8 ;  /* 0x000000140f127c11 */ /* 0x000fe2000f8e40ff */
[----:B------:R-:W-:Y:S01]  /*4560*/  WARPGROUP.ARRIVE ;  /* 0x00000000000079c5 */ /* 0x000fe20000000000 */
[----:B------:R-:W-:Y:S02]  /*4570*/  ISETP.NE.AND P1, PT, R9, RZ, PT ;  /* 0x000000ff0900720c */ /* 0x000fe40003f25270 */
[C---:B------:R-:W-:Y:S01]  /*4580*/  R2UR UR6, R18.reuse ;  /* 0x00000000120672ca */ /* 0x040fe200000e0000 */
[----:B------:R-:W-:Y:S01]  /*4590*/  VIADD R18, R18, 0x2 ;  /* 0x0000000212127836 */ /* 0x000fe20000000000 */
[----:B------:R-:W-:Y:S01]  /*45a0*/  R2UR UR7, R19 ;  /* 0x00000000130772ca */ /* 0x000fe200000e0000 */
[----:B------:R-:W-:-:S03]  /*45b0*/  IMAD.MOV.U32 R19, RZ, RZ, -0x7fffffe0 ;  /* 0x80000020ff137424 */ /* 0x000fc600078e00ff */
[----:B------:R-:W-:Y:S02]  /*45c0*/  R2UR UR18, R18 ;  /* 0x00000000121272ca */ /* 0x000fe400000e0000 */
[----:B------:R-:W-:-:S07]  /*45d0*/  R2UR UR19, R19 ;  /* 0x00000000131372ca */ /* 0x000fce00000e0000 */
        /* <DEDUP_REMOVED lines=8> */
[----:B------:R-:W-:Y:S02]  /*4660*/  LEA R18, R5, R2, 0x3 ;  /* 0x0000000205127211 */ /* 0x000fe400078e18ff */
[----:B------:R-:W-:Y:S02]  /*4670*/  SHF.L.U32 R19, R4, 0x1f, RZ ;  /* 0x0000001f04137819 */ /* 0x000fe400000006ff */
[----:B------:R-:W-:Y:S02]  /*4680*/  ISETP.NE.AND P3, PT, R0, RZ, PT ;  /* 0x000000ff0000720c */ /* 0x000fe40003f65270 */
[----:B------:R-:W1:Y:S02]  /*4690*/  SYNCS.PHASECHK.TRANS64.TRYWAIT P2, [R18+URZ+0x5020], R19 ;  /* 0x00502013120075a7 */ /* 0x000e64000804017f */
[----:B-1----:R-:W-:Y:S09]  /*46a0*/  @!P2 BRA `(.L_x_41) ;  /* 0x000000300028a947 */ /* 0x002ff20003800000 */
.L_x_83:
[----:B------:R-:W-:Y:S05]  /*46b0*/  @P3 BRA `(.L_x_42) ;  /* 0x0000000000143947 */ /* 0x000fea0003800000 */
[----:B------:R-:W-:Y:S01]  /*46c0*/  ISETP.NE.AND P2, PT, R14, RZ, PT ;  /* 0x000000ff0e00720c */ /* 0x000fe20003f45270 */
[----:B-1----:R-:W-:-:S04]  /*46d0*/  IMAD.MOV.U32 R19, RZ, RZ, 0x1000 ;  /* 0x00001000ff137424 */ /* 0x002fc800078e00ff */
[----:B------:R2:W-:Y:S08]  /*46e0*/  SYNCS.ARRIVE.TRANS64 RZ, [R18+URZ+0x5000], R19 ;  /* 0x0050001312ff79a7 */ /* 0x0005f0000800003f */
[----:B------:R-:W-:Y:S05]  /*46f0*/  @!P2 BRA `(.L_x_42) ;  /* 0x000000000004a947 */ /* 0x000fea0003800000 */
[----:B------:R-:W-:Y:S01]  /*4700*/  BPT.TRAP 0x1 ;  /* 0x000000040000795c */ /* 0x000fe20000300000 */
.L_x_42:
[----:B-12---:R-:W-:Y:S01]  /*4710*/  IMAD R19, R5, 0x1000, R2 ;  /* 0x0000100005137824 */ /* 0x006fe200078e0202 */
        /* <DEDUP_REMOVED lines=10> */
[----:B------:R-:W-:Y:S01]  /*47c0*/  UMOV UR12, UR36 ;  /* 0x00000024000c7c82 */ /* 0x000fe20008000000 */
[----:B------:R-:W-:-:S02]  /*47d0*/  UMOV UR13, UR37 ;  /* 0x00000025000d7c82 */ /* 0x000fc40008000000 */
[----:B------:R-:W-:Y:S01]  /*47e0*/  USHF.L.U32 UR11, UR11, 0x6, URZ ;  /* 0x000000060b0b7899 */ /* 0x000fe2000800063f */
[C---:B------:R-:W-:Y:S01]  /*47f0*/  ISETP.NE.AND P2, PT, R5.reuse, 0x4, PT ;  /* 0x000000040500780c */ /* 0x040fe20003f45270 */
[----:B------:R-:W-:Y:S02]  /*4800*/  UIADD3 UR9, UR9, 0x5000, URZ ;  /* 0x0000500009097890 */ /* 0x000fe4000fffe03f */
[----:B------:R-:W-:Y:S01]  /*4810*/  UIADD3 UR8, UR8, 0x1000, URZ ;  /* 0x0000100008087890 */ /* 0x000fe2000fffe03f */
[----:B------:R-:W-:Y:S02]  /*4820*/  SEL R19, RZ, 0x1, P2 ;  /* 0x00000001ff137807 */ /* 0x000fe40001000000 */
[----:B------:R-:W-:Y:S02]  /*4830*/  SEL R5, R5, RZ, P2 ;  /* 0x000000ff05057207 */ /* 0x000fe40001000000 */
[----:B------:R-:W-:-:S04]  /*4840*/  LOP3.LUT R4, R4, R19, RZ, 0x3c, !PT ;  /* 0x0000001304047212 */ /* 0x000fc800078e3cff */
[----:B------:R1:W-:Y:S02]  /*4850*/  UTMALDG.4D [UR8], [UR6], desc[UR18] ;  /* 0x00001208060075b4 */ /* 0x0003e40008019000 */
[----:B-1----:R-:W-:Y:S01]  /*4860*/  NOP ;  /* 0x0000000000007918 */ /* 0x002fe20000000000 */
.L_x_40:
[----:B------:R-:W-:-:S07]  /*4870*/  VIADD R7, R7, 0xffffffff ;  /* 0xffffffff07077836 */ /* 0x000fce0000000000 */
.L_x_39:
[----:B------:R-:W-:Y:S01]  /*4880*/  IADD3 R15, R15, 0x1, RZ ;  /* 0x000000010f0f7810 */ /* 0x000fe20007ffe0ff */
[----:B------:R-:W-:Y:S05]  /*4890*/  WARPSYNC.ALL ;  /* 0x0000000000007948 */ /* 0x000fea0003800000 */
[----:B------:R-:W-:-:S04]  /*48a0*/  ISETP.NE.AND P2, PT, R15, 0x4, PT ;  /* 0x000000040f00780c */ /* 0x000fc80003f45270 */
[----:B------:R-:W-:Y:S02]  /*48b0*/  SEL R18, RZ, 0x1, P2 ;  /* 0x00000001ff127807 */ /* 0x000fe40001000000 */
[----:B------:R-:W-:Y:S02]  /*48c0*/  SEL R15, R15, RZ, P2 ;  /* 0x000000ff0f0f7207 */ /* 0x000fe40001000000 */
[----:B------:R-:W-:Y:S01]  /*48d0*/  LOP3.LUT R3, R3, R18, RZ, 0x3c, !PT ;  /* 0x0000001203037212 */ /* 0x000fe200078e3cff */
[C---:B------:R-:W-:Y:S01]  /*48e0*/  VIADD R18, R10.reuse, 0x1 ;  /* 0x000000010a127836 */ /* 0x040fe20000000000 */
[C---:B------:R-:W-:Y:S01]  /*48f0*/  ISETP.GE.AND P6, PT, R10.reuse, UR21, PT ;  /* 0x000000150a007c0c */ /* 0x040fe2000bfc6270 */
[C---:B------:R-:W-:Y:S01]  /*4900*/  VIADD R19, R10.reuse, 0x8 ;  /* 0x000000080a137836 */ /* 0x040fe20000000000 */
[----:B------:R-:W-:Y:S01]  /*4910*/  BSSY B0, `(.L_x_43) ;  /* 0x0000081000007945 */ /* 0x000fe20003800000 */
[----:B------:R-:W-:Y:S01]  /*4920*/  VIADD R22, R10, 0x9 ;  /* 0x000000090a167836 */ /* 0x000fe20000000000 */
[----:B------:R-:W-:Y:S01]  /*4930*/  ISETP.GE.AND P5, PT, R18, UR21, PT ;  /* 0x0000001512007c0c */ /* 0x000fe2000bfa6270 */
[C---:B------:R-:W-:Y:S01]  /*4940*/  VIADD R18, R10.reuse, 0x10 ;  /* 0x000000100a127836 */ /* 0x040fe20000000000 */
[----:B------:R-:W-:Y:S01]  /*4950*/  ISETP.GE.AND P2, PT, R19, UR21, PT ;  /* 0x0000001513007c0c */ /* 0x000fe2000bf46270 */
[----:B------:R-:W-:Y:S01]  /*4960*/  VIADD R19, R10, 0x18 ;  /* 0x000000180a137836 */ /* 0x000fe20000000000 */
[----:B------:R-:W-:-:S02]  /*4970*/  FSEL R24, R24, -INF , !P6 ;  /* 0xff80000018187808 */ /* 0x000fc40007000000 */
[----:B------:R-:W-:Y:S02]  /*4980*/  ISETP.GE.AND P3, PT, R18, UR21, PT ;  /* 0x0000001512007c0c */ /* 0x000fe4000bf66270 */
[----:B------:R-:W-:Y:S02]  /*4990*/  IADD3 R18, R10, 0x11, RZ ;  /* 0x000000110a127810 */ /* 0x000fe40007ffe0ff */
[----:B------:R-:W-:Y:S01]  /*49a0*/  FSEL R23, R26, -INF , !P6 ;  /* 0xff8000001a177808 */ /* 0x000fe20007000000 */
[----:B------:R-:W-:Y:S01]  /*49b0*/  VIADD R26, R10, 0x29 ;  /* 0x000000290a1a7836 */ /* 0x000fe20000000000 */
[----:B------:R-:W-:Y:S01]  /*49c0*/  ISETP.GE.AND P6, PT, R18, UR21, PT ;  /* 0x0000001512007c0c */ /* 0x000fe2000bfc6270 */
[----:B------:R-:W-:Y:S01]  /*49d0*/  VIADD R18, R10, 0x19 ;  /* 0x000000190a127836 */ /* 0x000fe20000000000 */
[----:B------:R-:W-:Y:S02]  /*49e0*/  FSEL R25, R25, -INF , !P5 ;  /* 0xff80000019197808 */ /* 0x000fe40006800000 */
[----:B------:R-:W-:-:S02]  /*49f0*/  FSEL R27, R27, -INF , !P5 ;  /* 0xff8000001b1b7808 */ /* 0x000fc40006800000 */
[----:B------:R-:W-:Y:S01]  /*4a00*/  ISETP.GE.AND P5, PT, R19, UR21, PT ;  /* 0x0000001513007c0c */ /* 0x000fe2000bfa6270 */
[----:B------:R-:W-:Y:S01]  /*4a10*/  VIADD R19, R10, 0x20 ;  /* 0x000000200a137836 */ /* 0x000fe20000000000 */
[----:B------:R-:W-:Y:S02]  /*4a20*/  FSEL R28, R28, -INF , !P2 ;  /* 0xff8000001c1c7808 */ /* 0x000fe40005000000 */
[----:B------:R-:W-:Y:S02]  /*4a30*/  FSEL R30, R30, -INF , !P2 ;  /* 0xff8000001e1e7808 */ /* 0x000fe40005000000 */
[----:B------:R-:W-:Y:S02]  /*4a40*/  ISETP.GE.AND P4, PT, R22, UR21, PT ;  /* 0x0000001516007c0c */ /* 0x000fe4000bf86270 */
[----:B------:R-:W-:Y:S01]  /*4a50*/  ISETP.GE.AND P2, PT, R18, UR21, PT ;  /* 0x0000001512007c0c */ /* 0x000fe2000bf46270 */
[----:B------:R-:W-:Y:S01]  /*4a60*/  VIADD R18, R10, 0x21 ;  /* 0x000000210a127836 */ /* 0x000fe20000000000 */
[----:B------:R-:W-:-:S02]  /*4a70*/  FSEL R29, R29, -INF , !P4 ;  /* 0xff8000001d1d7808 */ /* 0x000fc40006000000 */
[----:B------:R-:W-:Y:S02]  /*4a80*/  FSEL R31, R31, -INF , !P4 ;  /* 0xff8000001f1f7808 */ /* 0x000fe40006000000 */
[----:B------:R-:W-:Y:S02]  /*4a90*/  ISETP.GE.AND P4, PT, R19, UR21, PT ;  /* 0x0000001513007c0c */ /* 0x000fe4000bf86270 */
[----:B------:R-:W-:Y:S02]  /*4aa0*/  FSEL R32, R32, -INF , !P3 ;  /* 0xff80000020207808 */ /* 0x000fe40005800000 */
[----:B------:R-:W-:Y:S02]  /*4ab0*/  FSEL R34, R34, -INF , !P3 ;  /* 0xff80000022227808 */ /* 0x000fe40005800000 */
[----:B------:R-:W-:Y:S02]  /*4ac0*/  IADD3 R19, R10, 0x28, RZ ;  /* 0x000000280a137810 */ /* 0x000fe40007ffe0ff */
[----:B------:R-:W-:-:S02]  /*4ad0*/  ISETP.GE.AND P3, PT, R18, UR21, PT ;  /* 0x0000001512007c0c */ /* 0x000fc4000bf66270 */
[----:B------:R-:W-:Y:S02]  /*4ae0*/  FMNMX R18, R24, R21, !PT ;  /* 0x0000001518127209 */ /* 0x000fe40007800000 */
[----:B------:R-:W-:Y:S02]  /*4af0*/  FSEL R33, R33, -INF , !P6 ;  /* 0xff80000021217808 */ /* 0x000fe40007000000 */
[----:B------:R-:W-:Y:S02]  /*4b00*/  FSEL R35, R35, -INF , !P6 ;  /* 0xff80000023237808 */ /* 0x000fe40007000000 */
[----:B------:R-:W-:Y:S02]  /*4b10*/  ISETP.GE.AND P6, PT, R19, UR21, PT ;  /* 0x0000001513007c0c */ /* 0x000fe4000bfc6270 */
        /* <DEDUP_REMOVED lines=8> */
[----:B------:R-:W-:Y:S02]  /*4ba0*/  FSEL R36, R36, -INF , !P5 ;  /* 0xff80000024247808 */ /* 0x000fe40006800000 */
[----:B------:R-:W-:Y:S02]  /*4bb0*/  FMNMX R19, R33, R18, !PT ;  /* 0x0000001221137209 */ /* 0x000fe40007800000 */
[----:B------:R-:W-:Y:S02]  /*4bc0*/  FMNMX R22, R34, R73, !PT ;  /* 0x0000004922167209 */ /* 0x000fe40007800000 */
[----:B------:R-:W-:Y:S02]  /*4bd0*/  FSEL R37, R37, -INF , !P2 ;  /* 0xff80000025257808 */ /* 0x000fe40005000000 */
[----:B------:R-:W-:Y:S02]  /*4be0*/  FMNMX R18, R36, R19, !PT ;  /* 0x0000001324127209 */ /* 0x000fe40007800000 */
[----:B------:R-:W-:-:S02]  /*4bf0*/  FSEL R38, R38, -INF , !P5 ;  /* 0xff80000026267808 */ /* 0x000fc40006800000 */
[----:B------:R-:W-:Y:S02]  /*4c00*/  FMNMX R73, R35, R22, !PT ;  /* 0x0000001623497209 */ /* 0x000fe40007800000 */
[----:B------:R-:W-:Y:S02]  /*4c10*/  FSEL R40, R40, -INF , !P4 ;  /* 0xff80000028287808 */ /* 0x000fe40006000000 */
[----:B------:R-:W-:Y:S02]  /*4c20*/  FMNMX R19, R37, R18, !PT ;  /* 0x0000001225137209 */ /* 0x000fe40007800000 */
[----:B------:R-:W-:Y:S01]  /*4c30*/  ISETP.GE.AND P5, PT, R26, UR21, PT ;  /* 0x000000151a007c0c */ /* 0x000fe2000bfa6270 */
[----:B------:R-:W-:Y:S01]  /*4c40*/  VIADD R26, R10, 0x30 ;  /* 0x000000300a1a7836 */ /* 0x000fe20000000000 */
[----:B------:R-:W-:Y:S02]  /*4c50*/  FSEL R39, R39, -INF , !P2 ;  /* 0xff80000027277808 */ /* 0x000fe40005000000 */
[----:B------:R-:W-:-:S02]  /*4c60*/  FMNMX R22, R38, R73, !PT ;  /* 0x0000004926167209 */ /* 0x000fc40007800000 */
[----:B------:R-:W-:Y:S02]  /*4c70*/  FSEL R41, R41, -INF , !P3 ;  /* 0xff80000029297808 */ /* 0x000fe40005800000 */
[----:B------:R-:W-:Y:S02]  /*4c80*/  FMNMX R18, R40, R19, !PT ;  /* 0x0000001328127209 */ /* 0x000fe40007800000 */
[----:B------:R-:W-:Y:S02]  /*4c90*/  FSEL R42, R42, -INF , !P4 ;  /* 0xff8000002a2a7808 */ /* 0x000fe40006000000 */
[----:B------:R-:W-:Y:S02]  /*4ca0*/  FMNMX R73, R39, R22, !PT ;  /* 0x0000001627497209 */ /* 0x000fe40007800000 */
[----:B------:R-:W-:Y:S01]  /*4cb0*/  ISETP.GE.AND P2, PT, R26, UR21, PT ;  /* 0x000000151a007c0c */ /* 0x000fe2000bf46270 */
[----:B------:R-:W-:Y:S01]  /*4cc0*/  VIADD R26, R10, 0x31 ;  /* 0x000000310a1a7836 */ /* 0x000fe20000000000 */
[----:B------:R-:W-:-:S02]  /*4cd0*/  FSEL R44, R44, -INF , !P6 ;  /* 0xff8000002c2c7808 */ /* 0x000fc40007000000 */
[----:B------:R-:W-:Y:S02]  /*4ce0*/  FMNMX R19, R41, R18, !PT ;  /* 0x0000001229137209 */ /* 0x000fe40007800000 */
        /* <DEDUP_REMOVED lines=12> */
[----:B------:R-:W-:-:S02]  /*4db0*/  ISETP.GE.AND P3, PT, R26, UR21, PT ;  /* 0x000000151a007c0c */ /* 0x000fc4000bf66270 */
[----:B------:R-:W-:Y:S02]  /*4dc0*/  IADD3 R26, R10, 0x39, RZ ;  /* 0x000000390a1a7810 */ /* 0x000fe40007ffe0ff */
[----:B------:R-:W-:Y:S02]  /*4dd0*/  FSEL R49, R49, -INF , !P4 ;  /* 0xff80000031317808 */ /* 0x000fe40006000000 */
[----:B------:R-:W-:Y:S02]  /*4de0*/  FMNMX R18, R48, R19, !PT ;  /* 0x0000001330127209 */ /* 0x000fe40007800000 */
[----:B------:R-:W-:Y:S02]  /*4df0*/  FSEL R50, R50, -INF , !P2 ;  /* 0xff80000032327808 */ /* 0x000fe40005000000 */
[----:B------:R-:W-:Y:S02]  /*4e00*/  FMNMX R73, R47, R22, !PT ;  /* 0x000000162f497209 */ /* 0x000fe40007800000 */
[----:B------:R-:W-:-:S02]  /*4e10*/  ISETP.GE.AND P6, PT, R26, UR21, PT ;  /* 0x000000151a007c0c */ /* 0x000fc4000bfc6270 */
        /* <DEDUP_REMOVED lines=8> */
[----:B------:R-:W-:Y:S02]  /*4ea0*/  FMNMX R22, R53, R18, !PT ;  /* 0x0000001235167209 */ /* 0x000fe40007800000 */
[----:B------:R-:W-:Y:S02]  /*4eb0*/  FSEL R55, R55, -INF , !P6 ;  /* 0xff80000037377808 */ /* 0x000fe40007000000 */
[----:B------:R-:W-:Y:S01]  /*4ec0*/  FMNMX R26, R54, R73, !PT ;  /* 0x00000049361a7209 */ /* 0x000fe20007800000 */
[----:B------:R-:W1:Y:S03]  /*4ed0*/  SHFL.BFLY PT, R19, R22, 0x1, 0x1f ;  /* 0x0c201f0016137f89 */ /* 0x000e6600000e0000 */
[----:B------:R-:W-:-:S05]  /*4ee0*/  FMNMX R72, R55, R26, !PT ;  /* 0x0000001a37487209 */ /* 0x000fca0007800000 */
[----:B------:R-:W2:Y:S01]  /*4ef0*/  SHFL.BFLY PT, R75, R72, 0x1, 0x1f ;  /* 0x0c201f00484b7f89 */ /* 0x000ea200000e0000 */
[----:B-1----:R-:W-:Y:S01]  /*4f00*/  FMNMX R73, R22, R19, !PT ;  /* 0x0000001316497209 */ /* 0x002fe20007800000 */
[----:B------:R-:W-:-:S04]  /*4f10*/  IMAD R22, R6, 0x8, R11 ;  /* 0x0000000806167824 */ /* 0x000fc800078e020b */
[----:B------:R-:W1:Y:S01]  /*4f20*/  SHFL.BFLY PT, R18, R73, 0x2, 0x1f ;  /* 0x0c401f0049127f89 */ /* 0x000e6200000e0000 */
[----:B--2---:R-:W-:Y:S01]  /*4f30*/  FMNMX R74, R72, R75, !PT ;  /* 0x0000004b484a7209 */ /* 0x004fe20007800000 */
[----:B------:R-:W-:-:S04]  /*4f40*/  IMAD R72, R15, 0x8, R2 ;  /* 0x000000080f487824 */ /* 0x000fc800078e0202 */
[----:B------:R-:W2:Y:S01]  /*4f50*/  SHFL.BFLY PT, R75, R74, 0x2, 0x1f ;  /* 0x0c401f004a4b7f89 */ /* 0x000ea200000e0000 */
[----:B-1----:R-:W-:Y:S02]  /*4f60*/  FMNMX R19, R73, R18, !PT ;  /* 0x0000001249137209 */ /* 0x002fe40007800000 */
[----:B------:R-:W-:Y:S02]  /*4f70*/  SHF.L.U32 R73, R3, 0x1f, RZ ;  /* 0x0000001f03497819 */ /* 0x000fe400000006ff */
[----:B------:R-:W-:Y:S02]  /*4f80*/  FSETP.NEU.AND P2, PT, R19, -INF , PT ;  /* 0xff8000001300780b */ /* 0x000fe40003f4d000 */
[----:B--2---:R-:W-:Y:S02]  /*4f90*/  FMNMX R18, R74, R75, !PT ;  /* 0x0000004b4a127209 */ /* 0x004fe40007800000 */
[----:B------:R-:W-:Y:S02]  /*4fa0*/  PRMT R74, RZ, 0x654, R22 ;  /* 0x00000654ff4a7816 */ /* 0x000fe40000000016 */
[----:B------:R-:W-:-:S02]  /*4fb0*/  FSETP.NEU.AND P3, PT, R18, -INF , PT ;  /* 0xff8000001200780b */ /* 0x000fc40003f6d000 */
[----:B------:R-:W-:Y:S01]  /*4fc0*/  FSEL R26, R19, RZ, P2 ;  /* 0x000000ff131a7208 */ /* 0x000fe20001000000 */
[----:B------:R1:W-:Y:S01]  /*4fd0*/  SYNCS.ARRIVE.TRANS64.RED.A1T0 RZ, [R74+URZ], RZ ;  /* 0x000000ff4aff79a7 */ /* 0x0003e2000810043f */
[----:B------:R-:W-:-:S03]  /*4fe0*/  FSEL R75, R18, RZ, P3 ;  /* 0x000000ff124b7208 */ /* 0x000fc60001800000 */
[----:B------:R-:W-:Y:S02]  /*4ff0*/  FADD R21, -R26, R21 ;  /* 0x000000151a157221 */ /* 0x000fe40000000100 */
[----:B------:R-:W-:Y:S01]  /*5000*/  FADD R20, -R75, R20 ;  /* 0x000000144b147221 */ /* 0x000fe20000000100 */
[----:B------:R-:W2:Y:S01]  /*5010*/  SYNCS.PHASECHK.TRANS64.TRYWAIT P2, [R72+URZ+0x5000], R73 ;  /* 0x00500049480075a7 */ /* 0x000ea2000804017f */
[----:B------:R-:W-:Y:S02]  /*5020*/  FMUL R22, R21, UR15 ;  /* 0x0000000f15167c20 */ /* 0x000fe40008400000 */
[----:B------:R-:W-:Y:S01]  /*5030*/  FMUL R21, R20, UR15 ;  /* 0x0000000f14157c20 */ /* 0x000fe20008400000 */
[----:B------:R-:W-:Y:S02]  /*5040*/  FMUL R20, R75, UR15 ;  /* 0x0000000f4b147c20 */ /* 0x000fe40008400000 */
[----:B------:R-:W-:Y:S02]  /*5050*/  FSETP.GEU.AND P3, PT, R22, -126, PT ;  /* 0xc2fc00001600780b */ /* 0x000fe40003f6e000 */
[--C-:B-1----:R-:W-:Y:S01]  /*5060*/  FFMA R74, R23, UR15, -R20.reuse ;  /* 0x0000000f174a7c23 */ /* 0x102fe20008000814 */
[----:B------:R-:W-:Y:S01]  /*5070*/  FSETP.GEU.AND P4, PT, R21, -126, PT ;  /* 0xc2fc00001500780b */ /* 0x000fe20003f8e000 */
[--C-:B------:R-:W-:Y:S01]  /*5080*/  FFMA R23, R27, UR15, -R20.reuse ;  /* 0x0000000f1b177c23 */ /* 0x100fe20008000814 */
[----:B------:R-:W-:-:S02]  /*5090*/  FFMA R27, R30, UR15, -R20 ;  /* 0x0000000f1e1b7c23 */ /* 0x000fc40008000814 */
[----:B------:R-:W-:Y:S02]  /*50a0*/  FSETP.GEU.AND P5, PT, R74, -126, PT ;  /* 0xc2fc00004a00780b */ /* 0x000fe40003fae000 */
[----:B------:R-:W-:-:S04]  /*50b0*/  FSETP.GEU.AND P6, PT, R23, -126, PT ;  /* 0xc2fc00001700780b */ /* 0x000fc80003fce000 */
[----:B------:R-:W-:-:S03]  /*50c0*/  @!P3 FMUL R22, R22, 0.5 ;  /* 0x3f0000001616b820 */ /* 0x000fc60000400000 */
[----:B------:R-:W-:-:S03]  /*50d0*/  @!P4 FMUL R21, R21, 0.5 ;  /* 0x3f0000001515c820 */ /* 0x000fc60000400000 */
[----:B------:R-:W1:Y:S01]  /*50e0*/  MUFU.EX2 R22, R22 ;  /* 0x0000001600167308 */ /* 0x000e620000000800 */
[----:B------:R-:W-:-:S07]  /*50f0*/  @!P5 FMUL R74, R74, 0.5 ;  /* 0x3f0000004a4ad820 */ /* 0x000fce0000400000 */
[----:B------:R-:W3:Y:S01]  /*5100*/  MUFU.EX2 R21, R21 ;  /* 0x0000001500157308 */ /* 0x000ee20000000800 */
[----:B--2---:R-:W-:Y:S05]  /*5110*/  @!P2 BRA `(.L_x_44) ;  /* 0x0000002400a0a947 */ /* 0x004fea0003800000 */
.L_x_84:
[----:B------:R-:W-:Y:S05]  /*5120*/  BSYNC B0 ;  /* 0x0000000000007941 */ /* 0x000fea0003800000 */
.L_x_43:
[----:B------:R-:W-:Y:S01]  /*5130*/  FMUL R75, R26, UR15 ;  /* 0x0000000f1a4b7c20 */ /* 0x000fe20008400000 */
[----:B------:R-:W-:Y:S01]  /*5140*/  FSETP.GEU.AND P2, PT, R27, -126, PT ;  /* 0xc2fc00001b00780b */ /* 0x000fe20003f4e000 */
[----:B---3--:R-:W-:Y:S01]  /*5150*/  @!P4 FMUL R21, R21, R21 ;  /* 0x000000151515c220 */ /* 0x008fe20000400000 */
[----:B------:R-:W-:Y:S01]  /*5160*/  @!P6 FMUL R23, R23, 0.5 ;  /* 0x3f0000001717e820 */ /* 0x000fe20000400000 */
[--C-:B------:R-:W-:Y:S01]  /*5170*/  FFMA R24, R24, UR15, -R75.reuse ;  /* 0x0000000f18187c23 */ /* 0x100fe2000800084b */
[--C-:B--2---:R-:W-:Y:S01]  /*5180*/  FFMA R72, R31, UR15, -R20.reuse ;  /* 0x0000000f1f487c23 */ /* 0x104fe20008000814 */
[----:B------:R-:W2:Y:S01]  /*5190*/  MUFU.EX2 R30, R74 ;  /* 0x0000004a001e7308 */ /* 0x000ea20000000800 */
[--C-:B------:R-:W-:Y:S01]  /*51a0*/  FFMA R28, R28, UR15, -R75.reuse ;  /* 0x0000000f1c1c7c23 */ /* 0x100fe2000800084b */
[--C-:B------:R-:W-:Y:S01]  /*51b0*/  FFMA R76, R29, UR15, -R75.reuse ;  /* 0x0000000f1d4c7c23 */ /* 0x100fe2000800084b */
[----:B------:R-:W-:Y:S01]  /*51c0*/  FSETP.GEU.AND P4, PT, R24, -126, PT ;  /* 0xc2fc00001800780b */ /* 0x000fe20003f8e000 */
[----:B-1----:R-:W-:Y:S01]  /*51d0*/  @!P3 FMUL R22, R22, R22 ;  /* 0x000000161616b220 */ /* 0x002fe20000400000 */
[----:B------:R-:W-:Y:S01]  /*51e0*/  FSETP.GEU.AND P3, PT, R72, -126, PT ;  /* 0xc2fc00004800780b */ /* 0x000fe20003f6e000 */
[--C-:B------:R-:W-:Y:S01]  /*51f0*/  FFMA R25, R25, UR15, -R75.reuse ;  /* 0x0000000f19197c23 */ /* 0x100fe2000800084b */
[--C-:B------:R-:W-:Y:S01]  /*5200*/  FFMA R33, R33, UR15, -R75.reuse ;  /* 0x0000000f21217c23 */ /* 0x100fe2000800084b */
[----:B------:R-:W-:Y:S01]  /*5210*/  @!P2 FMUL R27, R27, 0.5 ;  /* 0x3f0000001b1ba820 */ /* 0x000fe20000400000 */
[----:B------:R-:W1:Y:S01]  /*5220*/  MUFU.EX2 R23, R23 ;  /* 0x0000001700177308 */ /* 0x000e620000000800 */
[--C-:B------:R-:W-:Y:S01]  /*5230*/  FFMA R32, R32, UR15, -R75.reuse ;  /* 0x0000000f20207c23 */ /* 0x100fe2000800084b */
[--C-:B------:R-:W-:Y:S01]  /*5240*/  FFMA R35, R35, UR15, -R20.reuse ;  /* 0x0000000f23237c23 */ /* 0x100fe20008000814 */
[--C-:B------:R-:W-:Y:S01]  /*5250*/  FFMA R26, R38, UR15, -R20.reuse ;  /* 0x0000000f261a7c23 */ /* 0x100fe20008000814 */
[----:B------:R-:W-:Y:S01]  /*5260*/  IMAD.MOV.U32 R79, RZ, RZ, -0x7fffffe0 ;  /* 0x80000020ff4f7424 */ /* 0x000fe200078e00ff */
[----:B------:R-:W-:Y:S01]  /*5270*/  LEA R78, R15, UR14, 0x8 ;  /* 0x0000000e0f4e7c11 */ /* 0x000fe2000f8e40ff */
[----:B------:R-:W-:Y:S05]  /*5280*/  WARPSYNC.ALL ;  /* 0x0000000000007948 */ /* 0x000fea0003800000 */
[----:B------:R-:W-:Y:S01]  /*5290*/  @!P4 FMUL R24, R24, 0.5 ;  /* 0x3f0000001818c820 */ /* 0x000fe20000400000 */
[----:B------:R-:W3:Y:S01]  /*52a0*/  MUFU.EX2 R31, R27 ;  /* 0x0000001b001f7308 */ /* 0x000ee20000000800 */
[----:B--2---:R-:W-:Y:S01]  /*52b0*/  @!P5 FMUL R30, R30, R30 ;  /* 0x0000001e1e1ed220 */ /* 0x004fe20000400000 */
[----:B------:R-:W-:Y:S01]  /*52c0*/  FSETP.GEU.AND P5, PT, R25, -126, PT ;  /* 0xc2fc00001900780b */ /* 0x000fe20003fae000 */
[----:B------:R-:W-:Y:S01]  /*52d0*/  @!P3 FMUL R72, R72, 0.5 ;  /* 0x3f0000004848b820 */ /* 0x000fe20000400000 */
[----:B------:R-:W-:Y:S01]  /*52e0*/  R2UR UR6, R78 ;  /* 0x000000004e0672ca */ /* 0x000fe200000e0000 */
[----:B-1----:R-:W-:Y:S01]  /*52f0*/  @!P6 FMUL R23, R23, R23 ;  /* 0x000000171717e220 */ /* 0x002fe20000400000 */
[----:B------:R-:W-:Y:S01]  /*5300*/  FSETP.GEU.AND P6, PT, R28, -126, PT ;  /* 0xc2fc00001c00780b */ /* 0x000fe20003fce000 */
[-C--:B------:R-:W-:Y:S01]  /*5310*/  FMUL R56, R56, R22.reuse ;  /* 0x0000001638387220 */ /* 0x080fe20000400000 */
[----:B------:R1:W2:Y:S01]  /*5320*/  MUFU.EX2 R73, R24 ;  /* 0x0000001800497308 */ /* 0x0002a20000000800 */
[----:B------:R-:W-:Y:S01]  /*5330*/  R2UR UR7, R79 ;  /* 0x000000004f0772ca */ /* 0x000fe200000e0000 */
[-C--:B------:R-:W-:Y:S01]  /*5340*/  FMUL R57, R57, R22.reuse ;  /* 0x0000001639397220 */ /* 0x080fe20000400000 */
[-C--:B------:R-:W-:Y:S01]  /*5350*/  FMUL R60, R60, R22.reuse ;  /* 0x000000163c3c7220 */ /* 0x080fe20000400000 */
[-C--:B------:R-:W-:Y:S01]  /*5360*/  FMUL R61, R61, R22.reuse ;  /* 0x000000163d3d7220 */ /* 0x080fe20000400000 */
[-C--:B------:R-:W-:Y:S01]  /*5370*/  FMUL R64, R64, R22.reuse ;  /* 0x0000001640407220 */ /* 0x080fe20000400000 */
[-C--:B------:R-:W-:Y:S01]  /*5380*/  FMUL R65, R65, R22.reuse ;  /* 0x0000001641417220 */ /* 0x080fe20000400000 */
[----:B------:R-:W-:Y:S01]  /*5390*/  @!P5 FMUL R25, R25, 0.5 ;  /* 0x3f0000001919d820 */ /* 0x000fe20000400000 */
[----:B------:R-:W4:Y:S01]  /*53a0*/  MUFU.EX2 R72, R72 ;  /* 0x0000004800487308 */ /* 0x000f220000000800 */
[----:B---3--:R-:W-:Y:S01]  /*53b0*/  @!P2 FMUL R31, R31, R31 ;  /* 0x0000001f1f1fa220 */ /* 0x008fe20000400000 */
[----:B------:R-:W-:Y:S01]  /*53c0*/  FSETP.GEU.AND P2, PT, R76, -126, PT ;  /* 0xc2fc00004c00780b */ /* 0x000fe20003f4e000 */
[----:B------:R-:W-:Y:S01]  /*53d0*/  @!P6 FMUL R28, R28, 0.5 ;  /* 0x3f0000001c1ce820 */ /* 0x000fe20000400000 */
[--C-:B-1----:R-:W-:Y:S01]  /*53e0*/  FFMA R24, R36, UR15, -R75.reuse ;  /* 0x0000000f24187c23 */ /* 0x102fe2000800084b */
[-C--:B------:R-:W-:Y:S01]  /*53f0*/  FMUL R68, R68, R22.reuse ;  /* 0x0000001644447220 */ /* 0x080fe20000400000 */
[----:B------:R-:W-:Y:S01]  /*5400*/  FMUL R69, R69, R22 ;  /* 0x0000001645457220 */ /* 0x000fe20000400000 */
[----:B------:R-:W-:Y:S01]  /*5410*/  FMUL R58, R58, R21 ;  /* 0x000000153a3a7220 */ /* 0x000fe20000400000 */
[----:B------:R-:W1:Y:S01]  /*5420*/  MUFU.EX2 R29, R28 ;  /* 0x0000001c001d7308 */ /* 0x000e620000000800 */
[----:B--2---:R-:W-:Y:S01]  /*5430*/  @!P4 FMUL R73, R73, R73 ;  /* 0x000000494949c220 */ /* 0x004fe20000400000 */
[----:B------:R-:W-:Y:S01]  /*5440*/  FSETP.GEU.AND P4, PT, R33, -126, PT ;  /* 0xc2fc00002100780b */ /* 0x000fe20003f8e000 */
[-C--:B------:R-:W-:Y:S01]  /*5450*/  FMUL R59, R59, R21.reuse ;  /* 0x000000153b3b7220 */ /* 0x080fe20000400000 */
[-C--:B------:R-:W-:Y:S01]  /*5460*/  FMUL R62, R62, R21.reuse ;  /* 0x000000153e3e7220 */ /* 0x080fe20000400000 */
[-C--:B------:R-:W-:Y:S01]  /*5470*/  FMUL R63, R63, R21.reuse ;  /* 0x000000153f3f7220 */ /* 0x080fe20000400000 */
[-C--:B------:R-:W-:Y:S01]  /*5480*/  FMUL R66, R66, R21.reuse ;  /* 0x0000001542427220 */ /* 0x080fe20000400000 */
[----:B------:R-:W-:Y:S01]  /*5490*/  @!P2 FMUL R76, R76, 0.5 ;  /* 0x3f0000004c4ca820 */ /* 0x000fe20000400000 */
[----:B------:R2:W3:Y:S01]  /*54a0*/  MUFU.EX2 R74, R25 ;  /* 0x00000019004a7308 */ /* 0x0004e20000000800 */
[----:B----4-:R-:W-:Y:S01]  /*54b0*/  @!P3 FMUL R72, R72, R72 ;  /* 0x000000484848b220 */ /* 0x010fe20000400000 */
[----:B------:R-:W-:Y:S01]  /*54c0*/  FSETP.GEU.AND P3, PT, R32, -126, PT ;  /* 0xc2fc00002000780b */ /* 0x000fe20003f6e000 */
[-C--:B------:R-:W-:Y:S01]  /*54d0*/  FMUL R67, R67, R21.reuse ;  /* 0x0000001543437220 */ /* 0x080fe20000400000 */
[-C--:B------:R-:W-:Y:S01]  /*54e0*/  FMUL R70, R70, R21.reuse ;  /* 0x0000001546467220 */ /* 0x080fe20000400000 */
[----:B------:R-:W-:Y:S01]  /*54f0*/  FMUL R71, R71, R21 ;  /* 0x0000001547477220 */ /* 0x000fe20000400000 */
[----:B------:R-:W-:Y:S01]  /*5500*/  F2FP.BF16.F32.PACK_AB R27, R72, R31 ;  /* 0x0000001f481b723e */ /* 0x000fe200000010ff */
[----:B------:R-:W-:Y:S01]  /*5510*/  @!P4 FMUL R33, R33, 0.5 ;  /* 0x3f0000002121c820 */ /* 0x000fe20000400000 */
[----:B------:R-:W4:Y:S01]  /*5520*/  MUFU.EX2 R76, R76 ;  /* 0x0000004c004c7308 */ /* 0x000f220000000800 */
[--C-:B--2---:R-:W-:Y:S01]  /*5530*/  FFMA R25, R34, UR15, -R20.reuse ;  /* 0x0000000f22197c23 */ /* 0x104fe20008000814 */
[----:B-1----:R-:W-:Y:S01]  /*5540*/  @!P6 FMUL R29, R29, R29 ;  /* 0x0000001d1d1de220 */ /* 0x002fe20000400000 */
[----:B------:R-:W-:Y:S01]  /*5550*/  FSETP.GEU.AND P6, PT, R35, -126, PT ;  /* 0xc2fc00002300780b */ /* 0x000fe20003fce000 */
[--C-:B------:R-:W-:Y:S01]  /*5560*/  FFMA R34, R37, UR15, -R75.reuse ;  /* 0x0000000f25227c23 */ /* 0x100fe2000800084b */
[--C-:B------:R-:W-:Y:S01]  /*5570*/  FFMA R36, R39, UR15, -R20.reuse ;  /* 0x0000000f27247c23 */ /* 0x100fe20008000814 */
[--C-:B------:R-:W-:Y:S01]  /*5580*/  FFMA R38, R40, UR15, -R75.reuse ;  /* 0x0000000f28267c23 */ /* 0x100fe2000800084b */
[----:B------:R-:W-:Y:S01]  /*5590*/  @!P3 FMUL R32, R32, 0.5 ;  /* 0x3f0000002020b820 */ /* 0x000fe20000400000 */
[----:B------:R-:W1:Y:S01]  /*55a0*/  MUFU.EX2 R28, R33 ;  /* 0x00000021001c7308 */ /* 0x000e620000000800 */
[----:B---3--:R-:W-:Y:S01]  /*55b0*/  @!P5 FMUL R74, R74, R74 ;  /* 0x0000004a4a4ad220 */ /* 0x008fe20000400000 */
[----:B------:R-:W-:Y:S01]  /*55c0*/  FSETP.GEU.AND P5, PT, R25, -126, PT ;  /* 0xc2fc00001900780b */ /* 0x000fe20003fae000 */
[--C-:B------:R-:W-:Y:S01]  /*55d0*/  FFMA R39, R41, UR15, -R75.reuse ;  /* 0x0000000f29277c23 */ /* 0x100fe2000800084b */
[--C-:B------:R-:W-:Y:S01]  /*55e0*/  FFMA R41, R42, UR15, -R20.reuse ;  /* 0x0000000f2a297c23 */ /* 0x100fe20008000814 */
[--C-:B------:R-:W-:Y:S01]  /*55f0*/  FFMA R40, R43, UR15, -R20.reuse ;  /* 0x0000000f2b287c23 */ /* 0x100fe20008000814 */
[--C-:B------:R-:W-:Y:S01]  /*5600*/  FFMA R42, R44, UR15, -R75.reuse ;  /* 0x0000000f2c2a7c23 */ /* 0x100fe2000800084b */
[--C-:B------:R-:W-:Y:S01]  /*5610*/  FFMA R43, R45, UR15, -R75.reuse ;  /* 0x0000000f2d2b7c23 */ /* 0x100fe2000800084b */
[----:B------:R-:W-:Y:S01]  /*5620*/  @!P6 FMUL R35, R35, 0.5 ;  /* 0x3f0000002323e820 */ /* 0x000fe20000400000 */
[----:B----4-:R-:W-:Y:S01]  /*5630*/  @!P2 FMUL R76, R76, R76 ;  /* 0x0000004c4c4ca220 */ /* 0x010fe20000400000 */
[----:B------:R-:W-:Y:S01]  /*5640*/  FSETP.GEU.AND P2, PT, R24, -126, PT ;  /* 0xc2fc00001800780b */ /* 0x000fe20003f4e000 */
[----:B------:R-:W2:Y:S01]  /*5650*/  MUFU.EX2 R77, R32 ;  /* 0x00000020004d7308 */ /* 0x000ea20000000800 */
[--C-:B------:R-:W-:Y:S01]  /*5660*/  FFMA R44, R46, UR15, -R20.reuse ;  /* 0x0000000f2e2c7c23 */ /* 0x100fe20008000814 */
[--C-:B------:R-:W-:Y:S01]  /*5670*/  FFMA R45, R47, UR15, -R20.reuse ;  /* 0x0000000f2f2d7c23 */ /* 0x100fe20008000814 */
[--C-:B------:R-:W-:Y:S01]  /*5680*/  FFMA R46, R48, UR15, -R75.reuse ;  /* 0x0000000f302e7c23 */ /* 0x100fe2000800084b */
[----:B------:R-:W-:Y:S01]  /*5690*/  @!P5 FMUL R25, R25, 0.5 ;  /* 0x3f0000001919d820 */ /* 0x000fe20000400000 */
[--C-:B------:R-:W-:Y:S01]  /*56a0*/  FFMA R47, R49, UR15, -R75.reuse ;  /* 0x0000000f312f7c23 */ /* 0x100fe2000800084b */
[----:B-1----:R-:W-:Y:S01]  /*56b0*/  @!P4 FMUL R28, R28, R28 ;  /* 0x0000001c1c1cc220 */ /* 0x002fe20000400000 */
[----:B------:R-:W-:Y:S01]  /*56c0*/  FSETP.GEU.AND P4, PT, R26, -126, PT ;  /* 0xc2fc00001a00780b */ /* 0x000fe20003f8e000 */
[----:B------:R-:W1:Y:S01]  /*56d0*/  MUFU.EX2 R32, R35 ;  /* 0x0000002300207308 */ /* 0x000e620000000800 */
[--C-:B------:R-:W-:Y:S01]  /*56e0*/  FFMA R48, R50, UR15, -R20.reuse ;  /* 0x0000000f32307c23 */ /* 0x100fe20008000814 */
[--C-:B------:R-:W-:Y:S01]  /*56f0*/  FFMA R51, R51, UR15, -R20.reuse ;  /* 0x0000000f33337c23 */ /* 0x100fe20008000814 */
[--C-:B------:R-:W-:Y:S01]  /*5700*/  FFMA R52, R52, UR15, -R75.reuse ;  /* 0x0000000f34347c23 */ /* 0x100fe2000800084b */
[----:B------:R-:W-:Y:S01]  /*5710*/  @!P2 FMUL R24, R24, 0.5 ;  /* 0x3f0000001818a820 */ /* 0x000fe20000400000 */
[----:B------:R-:W-:Y:S01]  /*5720*/  FFMA R53, R53, UR15, -R75 ;  /* 0x0000000f35357c23 */ /* 0x000fe2000800084b */
[--C-:B------:R-:W-:Y:S01]  /*5730*/  FFMA R54, R54, UR15, -R20.reuse ;  /* 0x0000000f36367c23 */ /* 0x100fe20008000814 */
[----:B------:R-:W-:Y:S01]  /*5740*/  FFMA R20, R55, UR15, -R20 ;  /* 0x0000000f37147c23 */ /* 0x000fe20008000814 */
[----:B------:R3:W4:Y:S01]  /*5750*/  MUFU.EX2 R37, R25 ;  /* 0x0000001900257308 */ /* 0x0007220000000800 */
[----:B--2---:R-:W-:Y:S01]  /*5760*/  @!P3 FMUL R77, R77, R77 ;  /* 0x0000004d4d4db220 */ /* 0x004fe20000400000 */
[----:B------:R-:W-:Y:S01]  /*5770*/  FSETP.GEU.AND P3, PT, R34, -126, PT ;  /* 0xc2fc00002200780b */ /* 0x000fe20003f6e000 */
[----:B------:R-:W-:Y:S01]  /*5780*/  FFMA R12, R21, R12, R30 ;  /* 0x0000000c150c7223 */ /* 0x000fe2000000001e */
[----:B------:R-:W-:Y:S01]  /*5790*/  @!P4 FMUL R26, R26, 0.5 ;  /* 0x3f0000001a1ac820 */ /* 0x000fe20000400000 */
[----:B------:R-:W-:-:S02]  /*57a0*/  IMAD.MOV.U32 R79, RZ, RZ, -0x7fffffe0 ;  /* 0x80000020ff4f7424 */ /* 0x000fc400078e00ff */
[----:B------:R-:W-:Y:S01]  /*57b0*/  FFMA R13, R22, R13, R73 ;  /* 0x0000000d160d7223 */ /* 0x000fe20000000049 */
[----:B------:R-:W-:Y:S01]  /*57c0*/  FADD R12, R12, R23 ;  /* 0x000000170c0c7221 */ /* 0x000fe20000000000 */
[----:B------:R2:W5:Y:S01]  /*57d0*/  MUFU.EX2 R33, R24 ;  /* 0x0000001800217308 */ /* 0x0005620000000800 */
[----:B---3--:R-:W-:Y:S01]  /*57e0*/  F2FP.BF16.F32.PACK_AB R25, R23, R30 ;  /* 0x0000001e1719723e */ /* 0x008fe200000010ff */
[----:B-1----:R-:W-:Y:S01]  /*57f0*/  @!P6 FMUL R32, R32, R32 ;  /* 0x000000202020e220 */ /* 0x002fe20000400000 */
[----:B------:R-:W-:Y:S01]  /*5800*/  FSETP.GEU.AND P6, PT, R38, -126, PT ;  /* 0xc2fc00002600780b */ /* 0x000fe20003fce000 */
[----:B------:R-:W-:Y:S01]  /*5810*/  FADD R31, R12, R31 ;  /* 0x0000001f0c1f7221 */ /* 0x000fe20000000000 */
[----:B------:R-:W-:Y:S01]  /*5820*/  IADD3 R6, R6, 0x1, RZ ;  /* 0x0000000106067810 */ /* 0x000fe20007ffe0ff */
[----:B------:R-:W-:Y:S02]  /*5830*/  @!P3 FMUL R34, R34, 0.5 ;  /* 0x3f0000002222b820 */ /* 0x000fe40000400000 */
[----:B------:R1:W3:Y:S01]  /*5840*/  MUFU.EX2 R35, R26 ;  /* 0x0000001a00237308 */ /* 0x0002e20000000800 */
[----:B--2---:R-:W-:Y:S01]  /*5850*/  F2FP.BF16.F32.PACK_AB R24, R74, R73 ;  /* 0x000000494a18723e */ /* 0x004fe200000010ff */
[----:B----4-:R-:W-:Y:S01]  /*5860*/  @!P5 FMUL R37, R37, R37 ;  /* 0x000000252525d220 */ /* 0x010fe20000400000 */
[----:B------:R-:W-:Y:S01]  /*5870*/  FSETP.GEU.AND P5, PT, R36, -126, PT ;  /* 0xc2fc00002400780b */ /* 0x000fe20003fae000 */
[----:B------:R-:W-:Y:S01]  /*5880*/  FADD R74, R13, R74 ;  /* 0x0000004a0d4a7221 */ /* 0x000fe20000000000 */
[----:B------:R-:W-:-:S03]  /*5890*/  FADD R72, R31, R72 ;  /* 0x000000481f487221 */ /* 0x000fc60000000000 */
[----:B------:R-:W2:Y:S01]  /*58a0*/  MUFU.EX2 R34, R34 ;  /* 0x0000002200227308 */ /* 0x000ea20000000800 */
[----:B-1----:R-:W-:Y:S01]  /*58b0*/  F2FP.BF16.F32.PACK_AB R26, R76, R29 ;  /* 0x0000001d4c1a723e */ /* 0x002fe200000010ff */
[----:B-----5:R-:W-:Y:S01]  /*58c0*/  @!P2 FMUL R33, R33, R33 ;  /* 0x000000212121a220 */ /* 0x020fe20000400000 */
[----:B------:R-:W-:Y:S01]  /*58d0*/  FSETP.GEU.AND P2, PT, R39, -126, PT ;  /* 0xc2fc00002700780b */ /* 0x000fe20003f4e000 */
[----:B------:R-:W-:Y:S01]  /*58e0*/  @!P6 FMUL R38, R38, 0.5 ;  /* 0x3f0000002626e820 */ /* 0x000fe20000400000 */
[----:B------:R-:W-:Y:S01]  /*58f0*/  WARPGROUP.ARRIVE ;  /* 0x00000000000079c5 */ /* 0x000fe20000000000 */
[----:B------:R-:W-:Y:S02]  /*5900*/  FADD R29, R74, R29 ;  /* 0x0000001d4a1d7221 */ /* 0x000fe40000000000 */
[----:B------:R-:W-:Y:S01]  /*5910*/  @!P5 FMUL R36, R36, 0.5 ;  /* 0x3f0000002424d820 */ /* 0x000fe20000400000 */
[----:B---3--:R-:W-:Y:S01]  /*5920*/  @!P4 FMUL R35, R35, R35 ;  /* 0x000000232323c220 */ /* 0x008fe20000400000 */
[----:B------:R-:W1:Y:S01]  /*5930*/  MUFU.EX2 R38, R38 ;  /* 0x0000002600267308 */ /* 0x000e620000000800 */
[----:B------:R-:W-:Y:S01]  /*5940*/  HGMMA.64x32x16.F32.BF16 R56, R24, gdesc[UR4].tnspB, R56, gsb0 ;  /* 0x4060000418387df0 */ /* 0x000fe20008001838 */
[----:B------:R-:W-:Y:S01]  /*5950*/  FSETP.GEU.AND P4, PT, R40, -126, PT ;  /* 0xc2fc00002800780b */ /* 0x000fe20003f8e000 */
[----:B------:R-:W-:-:S03]  /*5960*/  FADD R76, R29, R76 ;  /* 0x0000004c1d4c7221 */ /* 0x000fc60000000000 */
[----:B------:R-:W-:Y:S01]  /*5970*/  @!P2 FMUL R39, R39, 0.5 ;  /* 0x3f0000002727a820 */ /* 0x000fe20000400000 */
[----:B--2---:R-:W-:Y:S01]  /*5980*/  @!P3 FMUL R34, R34, R34 ;  /* 0x000000222222b220 */ /* 0x004fe20000400000 */
[----:B------:R-:W2:Y:S01]  /*5990*/  MUFU.EX2 R36, R36 ;  /* 0x0000002400247308 */ /* 0x000ea20000000800 */
[----:B------:R-:W-:-:S06]  /*59a0*/  FSETP.GEU.AND P3, PT, R41, -126, PT ;  /* 0xc2fc00002900780b */ /* 0x000fcc0003f6e000 */
[----:B------:R-:W-:Y:S01]  /*59b0*/  @!P4 FMUL R40, R40, 0.5 ;  /* 0x3f0000002828c820 */ /* 0x000fe20000400000 */
[----:B------:R-:W3:Y:S01]  /*59c0*/  MUFU.EX2 R39, R39 ;  /* 0x0000002700277308 */ /* 0x000ee20000000800 */
[----:B-1----:R-:W-:Y:S01]  /*59d0*/  @!P6 FMUL R38, R38, R38 ;  /* 0x000000262626e220 */ /* 0x002fe20000400000 */
[----:B------:R-:W-:-:S04]  /*59e0*/  FSETP.GEU.AND P6, PT, R43, -126, PT ;  /* 0xc2fc00002b00780b */ /* 0x000fc80003fce000 */
[----:B------:R-:W-:Y:S02]  /*59f0*/  @!P3 FMUL R41, R41, 0.5 ;  /* 0x3f0000002929b820 */ /* 0x000fe40000400000 */
        /* <DEDUP_REMOVED lines=10> */
[----:B------:R-:W-:-:S05]  /*5aa0*/  FSETP.GEU.AND P4, PT, R46, -126, PT ;  /* 0xc2fc00002e00780b */ /* 0x000fca0003f8e000 */
[----:B------:R-:W-:Y:S01]  /*5ab0*/  @!P2 FMUL R44, R44, 0.5 ;  /* 0x3f0000002c2ca820 */ /* 0x000fe20000400000 */
[----:B------:R-:W1:Y:S01]  /*5ac0*/  MUFU.EX2 R42, R42 ;  /* 0x0000002a002a7308 */ /* 0x000e620000000800 */
[----:B--2---:R-:W-:Y:S01]  /*5ad0*/  @!P3 FMUL R41, R41, R41 ;  /* 0x000000292929b220 */ /* 0x004fe20000400000 */
[----:B------:R-:W-:Y:S01]  /*5ae0*/  FSETP.GEU.AND P3, PT, R45, -126, PT ;  /* 0xc2fc00002d00780b */ /* 0x000fe20003f6e000 */
[----:B------:R-:W-:Y:S02]  /*5af0*/  WARPGROUP.DEPBAR.LE gsb0, 0x0 ;  /* 0x00008000000079c5 */ /* 0x000fe40000010000 */
[----:B------:R-:W-:Y:S01]  /*5b00*/  VIADD R24, R78, 0x40 ;  /* 0x000000404e187836 */ /* 0x000fe20000000000 */
[----:B------:R-:W-:Y:S01]  /*5b10*/  MOV R25, 0x80000020 ;  /* 0x8000002000197802 */ /* 0x000fe20000000f00 */
[----:B------:R-:W-:Y:S01]  /*5b20*/  @!P4 FMUL R46, R46, 0.5 ;  /* 0x3f0000002e2ec820 */ /* 0x000fe20000400000 */
[----:B------:R-:W-:Y:S01]  /*5b30*/  F2FP.BF16.F32.PACK_AB R26, R34, R33 ;  /* 0x00000021221a723e */ /* 0x000fe200000010ff */
[----:B------:R-:W2:Y:S01]  /*5b40*/  MUFU.EX2 R44, R44 ;  /* 0x0000002c002c7308 */ /* 0x000ea20000000800 */
[----:B------:R-:W-:Y:S01]  /*5b50*/  R2UR UR6, R24 ;  /* 0x00000000180672ca */ /* 0x000fe200000e0000 */
[----:B---3--:R-:W-:Y:S01]  /*5b60*/  @!P6 FMUL R43, R43, R43 ;  /* 0x0000002b2b2be220 */ /* 0x008fe20000400000 */
[----:B------:R-:W-:-:S02]  /*5b70*/  R2UR UR7, R25 ;  /* 0x00000000190772ca */ /* 0x000fc400000e0000 */
[----:B------:R-:W-:Y:S01]  /*5b80*/  F2FP.BF16.F32.PACK_AB R24, R28, R77 ;  /* 0x0000004d1c18723e */ /* 0x000fe200000010ff */
[----:B------:R-:W-:Y:S01]  /*5b90*/  @!P3 FMUL R45, R45, 0.5 ;  /* 0x3f0000002d2db820 */ /* 0x000fe20000400000 */
[----:B------:R-:W-:Y:S01]  /*5ba0*/  F2FP.BF16.F32.PACK_AB R25, R32, R37 ;  /* 0x000000252019723e */ /* 0x000fe200000010ff */
[----:B-1----:R-:W-:Y:S01]  /*5bb0*/  @!P5 FMUL R42, R42, R42 ;  /* 0x0000002a2a2ad220 */ /* 0x002fe20000400000 */
[----:B------:R-:W-:Y:S01]  /*5bc0*/  F2FP.BF16.F32.PACK_AB R27, R36, R35 ;  /* 0x00000023241b723e */ /* 0x000fe200000010ff */
[----:B------:R-:W1:Y:S01]  /*5bd0*/  MUFU.EX2 R46, R46 ;  /* 0x0000002e002e7308 */ /* 0x000e620000000800 */
[----:B------:R-:W-:Y:S01]  /*5be0*/  FSETP.GEU.AND P5, PT, R47, -126, PT ;  /* 0xc2fc00002f00780b */ /* 0x000fe20003fae000 */
[----:B------:R-:W-:Y:S01]  /*5bf0*/  FADD R77, R76, R77 ;  /* 0x0000004d4c4d7221 */ /* 0x000fe20000000000 */
[----:B------:R-:W-:Y:S01]  /*5c00*/  WARPGROUP.ARRIVE ;  /* 0x00000000000079c5 */ /* 0x000fe20000000000 */
[----:B------:R-:W-:Y:S01]  /*5c10*/  FSETP.GEU.AND P6, PT, R48, -126, PT ;  /* 0xc2fc00003000780b */ /* 0x000fe20003fce000 */
[----:B------:R-:W-:Y:S01]  /*5c20*/  FADD R37, R72, R37 ;  /* 0x0000002548257221 */ /* 0x000fe20000000000 */
[----:B------:R-:W-:Y:S01]  /*5c30*/  FADD R28, R77, R28 ;  /* 0x0000001c4d1c7221 */ /* 0x000fe20000000000 */
[----:B--2---:R-:W-:Y:S01]  /*5c40*/  @!P2 FMUL R44, R44, R44 ;  /* 0x0000002c2c2ca220 */ /* 0x004fe20000400000 */
[----:B------:R-:W2:Y:S01]  /*5c50*/  MUFU.EX2 R45, R45 ;  /* 0x0000002d002d7308 */ /* 0x000ea20000000800 */
[----:B------:R-:W-:Y:S01]  /*5c60*/  HGMMA.64x32x16.F32.BF16 R56, R24, gdesc[UR4].tnspB, R56, gsb0 ;  /* 0x4060000418387df0 */ /* 0x000fe20008001838 */
[----:B------:R-:W-:Y:S01]  /*5c70*/  FSETP.GEU.AND P2, PT, R51, -126, PT ;  /* 0xc2fc00003300780b */ /* 0x000fe20003f4e000 */
[----:B------:R-:W-:Y:S01]  /*5c80*/  FADD R32, R37, R32 ;  /* 0x0000002025207221 */ /* 0x000fe20000000000 */
[----:B------:R-:W-:-:S02]  /*5c90*/  FADD R33, R28, R33 ;  /* 0x000000211c217221 */ /* 0x000fc40000000000 */
[----:B------:R-:W-:Y:S01]  /*5ca0*/  @!P5 FMUL R47, R47, 0.5 ;  /* 0x3f0000002f2fd820 */ /* 0x000fe20000400000 */
[----:B------:R-:W-:Y:S01]  /*5cb0*/  FADD R35, R32, R35 ;  /* 0x0000002320237221 */ /* 0x000fe20000000000 */
[----:B------:R-:W-:Y:S01]  /*5cc0*/  FADD R33, R33, R34 ;  /* 0x0000002221217221 */ /* 0x000fe20000000000 */
[----:B------:R-:W-:Y:S01]  /*5cd0*/  @!P6 FMUL R48, R48, 0.5 ;  /* 0x3f0000003030e820 */ /* 0x000fe20000400000 */
[----:B-1----:R-:W-:Y:S01]  /*5ce0*/  @!P4 FMUL R46, R46, R46 ;  /* 0x0000002e2e2ec220 */ /* 0x002fe20000400000 */
[----:B------:R-:W-:Y:S01]  /*5cf0*/  FSETP.GEU.AND P4, PT, R53, -126, PT ;  /* 0xc2fc00003500780b */ /* 0x000fe20003f8e000 */
[----:B------:R-:W1:Y:S01]  /*5d00*/  MUFU.EX2 R47, R47 ;  /* 0x0000002f002f7308 */ /* 0x000e620000000800 */
[----:B------:R-:W-:Y:S02]  /*5d10*/  FADD R36, R35, R36 ;  /* 0x0000002423247221 */ /* 0x000fe40000000000 */
[----:B------:R-:W-:Y:S01]  /*5d20*/  @!P2 FMUL R51, R51, 0.5 ;  /* 0x3f0000003333a820 */ /* 0x000fe20000400000 */
[----:B--2---:R-:W-:Y:S01]  /*5d30*/  @!P3 FMUL R45, R45, R45 ;  /* 0x0000002d2d2db220 */ /* 0x004fe20000400000 */
[----:B------:R-:W-:-:S03]  /*5d40*/  FSETP.GEU.AND P3, PT, R52, -126, PT ;  /* 0xc2fc00003400780b */ /* 0x000fc60003f6e000 */
[----:B------:R-:W2:Y:S04]  /*5d50*/  MUFU.EX2 R48, R48 ;  /* 0x0000003000307308 */ /* 0x000ea80000000800 */
[----:B------:R-:W-:-:S04]  /*5d60*/  @!P4 FMUL R53, R53, 0.5 ;  /* 0x3f0000003535c820 */ /* 0x000fc80000400000 */
[----:B------:R-:W3:Y:S01]  /*5d70*/  MUFU.EX2 R51, R51 ;  /* 0x0000003300337308 */ /* 0x000ee20000000800 */
[----:B-1----:R-:W-:Y:S01]  /*5d80*/  @!P5 FMUL R47, R47, R47 ;  /* 0x0000002f2f2fd220 */ /* 0x002fe20000400000 */
[----:B------:R-:W-:Y:S01]  /*5d90*/  FSETP.GEU.AND P5, PT, R54, -126, PT ;  /* 0xc2fc00003600780b */ /* 0x000fe20003fae000 */
[----:B------:R-:W-:-:S05]  /*5da0*/  @!P3 FMUL R52, R52, 0.5 ;  /* 0x3f0000003434b820 */ /* 0x000fca0000400000 */
[----:B------:R-:W-:Y:S01]  /*5db0*/  MUFU.EX2 R53, R53 ;  /* 0x0000003500357308 */ /* 0x000fe20000000800 */
[----:B--2---:R-:W-:Y:S01]  /*5dc0*/  @!P6 FMUL R48, R48, R48 ;  /* 0x000000303030e220 */ /* 0x004fe20000400000 */
[----:B------:R-:W-:-:S05]  /*5dd0*/  FSETP.GEU.AND P6, PT, R20, -126, PT ;  /* 0xc2fc00001400780b */ /* 0x000fca0003fce000 */
[----:B------:R-:W-:Y:S01]  /*5de0*/  @!P5 FMUL R54, R54, 0.5 ;  /* 0x3f0000003636d820 */ /* 0x000fe20000400000 */
[----:B------:R-:W1:Y:S01]  /*5df0*/  MUFU.EX2 R52, R52 ;  /* 0x0000003400347308 */ /* 0x000e620000000800 */
[----:B---3--:R-:W-:Y:S01]  /*5e00*/  @!P2 FMUL R51, R51, R51 ;  /* 0x000000333333a220 */ /* 0x008fe20000400000 */
[----:B------:R-:W-:-:S04]  /*5e10*/  ISETP.NE.AND P2, PT, R6, 0x4, PT ;  /* 0x000000040600780c */ /* 0x000fc80003f45270 */
[----:B------:R-:W-:Y:S01]  /*5e20*/  SEL R22, R6, RZ, P2 ;  /* 0x000000ff06167207 */ /* 0x000fe20001000000 */
[----:B------:R-:W-:Y:S02]  /*5e30*/  WARPGROUP.DEPBAR.LE gsb0, 0x0 ;  /* 0x00008000000079c5 */ /* 0x000fe40000010000 */
[----:B------:R-:W-:Y:S01]  /*5e40*/  VIADD R24, R78, 0x80 ;  /* 0x000000804e187836 */ /* 0x000fe20000000000 */
[----:B------:R-:W-:Y:S01]  /*5e50*/  F2FP.BF16.F32.PACK_AB R26, R43, R42 ;  /* 0x0000002a2b1a723e */ /* 0x000fe200000010ff */
[----:B------:R-:W-:Y:S01]  /*5e60*/  IMAD.MOV.U32 R25, RZ, RZ, -0x7fffffe0 ;  /* 0x80000020ff197424 */ /* 0x000fe200078e00ff */
[----:B------:R-:W-:Y:S01]  /*5e70*/  F2FP.BF16.F32.PACK_AB R27, R45, R44 ;  /* 0x0000002c2d1b723e */ /* 0x000fe200000010ff */
[----:B------:R-:W-:Y:S01]  /*5e80*/  @!P6 FMUL R20, R20, 0.5 ;  /* 0x3f0000001414e820 */ /* 0x000fe20000400000 */
[----:B------:R-:W-:Y:S01]  /*5e90*/  R2UR UR6, R24 ;  /* 0x00000000180672ca */ /* 0x000fe200000e0000 */
[----:B------:R-:W2:Y:S01]  /*5ea0*/  MUFU.EX2 R54, R54 ;  /* 0x0000003600367308 */ /* 0x000ea20000000800 */
[----:B------:R-:W-:Y:S01]  /*5eb0*/  R2UR UR7, R25 ;  /* 0x00000000190772ca */ /* 0x000fe200000e0000 */
[----:B------:R-:W-:Y:S01]  /*5ec0*/  VIADD R78, R78, 0xc0 ;  /* 0x000000c04e4e7836 */ /* 0x000fe20000000000 */
[----:B------:R-:W-:Y:S01]  /*5ed0*/  F2FP.BF16.F32.PACK_AB R24, R39, R38 ;  /* 0x000000262718723e */ /* 0x000fe200000010ff */
[----:B-1----:R-:W-:Y:S01]  /*5ee0*/  @!P3 FMUL R52, R52, R52 ;  /* 0x000000343434b220 */ /* 0x002fe20000400000 */
[----:B------:R-:W-:Y:S01]  /*5ef0*/  F2FP.BF16.F32.PACK_AB R25, R40, R41 ;  /* 0x000000292819723e */ /* 0x000fe200000010ff */
[----:B------:R-:W-:Y:S01]  /*5f00*/  @!P4 FMUL R53, R53, R53 ;  /* 0x000000353535c220 */ /* 0x000fe20000400000 */
[----:B------:R-:W-:Y:S01]  /*5f10*/  FADD R38, R33, R38 ;  /* 0x0000002621267221 */ /* 0x000fe20000000000 */
[----:B------:R-:W1:Y:S01]  /*5f20*/  MUFU.EX2 R21, R20 ;  /* 0x0000001400157308 */ /* 0x000e620000000800 */
[----:B------:R-:W-:Y:S01]  /*5f30*/  WARPGROUP.ARRIVE ;  /* 0x00000000000079c5 */ /* 0x000fe20000000000 */
[----:B------:R-:W-:Y:S01]  /*5f40*/  FADD R41, R36, R41 ;  /* 0x0000002924297221 */ /* 0x000fe20000000000 */
[----:B------:R-:W-:Y:S01]  /*5f50*/  FADD R39, R38, R39 ;  /* 0x0000002726277221 */ /* 0x000fe20000000000 */
[----:B------:R-:W-:-:S02]  /*5f60*/  IMAD R6, R22, 0x8, R11 ;  /* 0x0000000816067824 */ /* 0x000fc400078e020b */
[----:B------:R-:W-:Y:S01]  /*5f70*/  FADD R41, R41, R40 ;  /* 0x0000002829297221 */ /* 0x000fe20000000000 */
[----:B------:R-:W-:Y:S01]  /*5f80*/  HGMMA.64x32x16.F32.BF16 R56, R24, gdesc[UR4].tnspB, R56, gsb0 ;  /* 0x4060000418387df0 */ /* 0x000fe20008001838 */
[----:B------:R-:W-:Y:S01]  /*5f90*/  R2UR UR6, R78 ;  /* 0x000000004e0672ca */ /* 0x000fe200000e0000 */
[----:B--2---:R-:W-:Y:S01]  /*5fa0*/  @!P5 FMUL R54, R54, R54 ;  /* 0x000000363636d220 */ /* 0x004fe20000400000 */
[----:B------:R-:W-:Y:S01]  /*5fb0*/  R2UR UR7, R79 ;  /* 0x000000004f0772ca */ /* 0x000fe200000e0000 */
[----:B------:R-:W-:Y:S01]  /*5fc0*/  FADD R42, R39, R42 ;  /* 0x0000002a272a7221 */ /* 0x000fe20000000000 */
[----:B------:R-:W-:Y:S01]  /*5fd0*/  FADD R44, R41, R44 ;  /* 0x0000002c292c7221 */ /* 0x000fe20000000000 */
[----:B------:R-:W-:Y:S02]  /*5fe0*/  PRMT R6, RZ, 0x654, R6 ;  /* 0x00000654ff067816 */ /* 0x000fe40000000006 */
[----:B------:R-:W-:Y:S01]  /*5ff0*/  FADD R43, R42, R43 ;  /* 0x0000002b2a2b7221 */ /* 0x000fe20000000000 */
[----:B------:R-:W-:Y:S01]  /*6000*/  FADD R45, R44, R45 ;  /* 0x0000002d2c2d7221 */ /* 0x000fe20000000000 */
[----:B-1----:R-:W-:Y:S01]  /*6010*/  @!P6 FMUL R21, R21, R21 ;  /* 0x000000151515e220 */ /* 0x002fe20000400000 */
[----:B------:R-:W-:-:S02]  /*6020*/  WARPGROUP.DEPBAR.LE gsb0, 0x0 ;  /* 0x00008000000079c5 */ /* 0x000fc40000010000 */
[----:B------:R-:W-:Y:S01]  /*6030*/  F2FP.BF16.F32.PACK_AB R24, R47, R46 ;  /* 0x0000002e2f18723e */ /* 0x000fe200000010ff */
[----:B------:R-:W-:Y:S01]  /*6040*/  FADD R46, R43, R46 ;  /* 0x0000002e2b2e7221 */ /* 0x000fe20000000000 */
[----:B------:R-:W-:Y:S01]  /*6050*/  F2FP.BF16.F32.PACK_AB R25, R51, R48 ;  /* 0x000000303319723e */ /* 0x000fe200000010ff */
[----:B------:R-:W-:Y:S01]  /*6060*/  FADD R48, R45, R48 ;  /* 0x000000302d307221 */ /* 0x000fe20000000000 */
[----:B------:R-:W-:Y:S01]  /*6070*/  F2FP.BF16.F32.PACK_AB R26, R53, R52 ;  /* 0x00000034351a723e */ /* 0x000fe200000010ff */
[----:B------:R-:W-:Y:S01]  /*6080*/  FADD R47, R46, R47 ;  /* 0x0000002f2e2f7221 */ /* 0x000fe20000000000 */
[----:B------:R-:W-:Y:S01]  /*6090*/  F2FP.BF16.F32.PACK_AB R27, R21, R54 ;  /* 0x00000036151b723e */ /* 0x000fe200000010ff */
[----:B------:R-:W-:Y:S02]  /*60a0*/  FADD R51, R48, R51 ;  /* 0x0000003330337221 */ /* 0x000fe40000000000 */
[----:B------:R-:W-:Y:S01]  /*60b0*/  FADD R52, R47, R52 ;  /* 0x000000342f347221 */ /* 0x000fe20000000000 */
[----:B------:R-:W-:Y:S01]  /*60c0*/  WARPGROUP.ARRIVE ;  /* 0x00000000000079c5 */ /* 0x000fe20000000000 */
[----:B------:R-:W-:-:S02]  /*60d0*/  FADD R12, R51, R54 ;  /* 0x00000036330c7221 */ /* 0x000fc40000000000 */
[----:B------:R-:W-:Y:S02]  /*60e0*/  FADD R13, R52, R53 ;  /* 0x00000035340d7221 */ /* 0x000fe40000000000 */
[----:B------:R-:W-:Y:S01]  /*60f0*/  FADD R12, R12, R21 ;  /* 0x000000150c0c7221 */ /* 0x000fe20000000000 */
[----:B------:R-:W-:Y:S03]  /*6100*/  HGMMA.64x32x16.F32.BF16 R56, R24, gdesc[UR4].tnspB, R56, gsb0 ;  /* 0x4060000418387df0 */ /* 0x000fe60008001838 */
[----:B------:R-:W-:Y:S02]  /*6110*/  WARPGROUP.DEPBAR.LE gsb0, 0x0 ;  /* 0x00008000000079c5 */ /* 0x000fe40000010000 */
[----:B------:R1:W-:Y:S01]  /*6120*/  SYNCS.ARRIVE.TRANS64.RED.A1T0 RZ, [R6+URZ], RZ ;  /* 0x000000ff06ff79a7 */ /* 0x0003e2000810043f */
[----:B------:R-:W-:Y:S05]  /*6130*/  @P1 BRA `(.L_x_45) ;  /* 0x00000000009c1947 */ /* 0x000fea0003800000 */
[----:B------:R-:W-:Y:S01]  /*6140*/  ISETP.LT.OR P1, PT, R7, 0x1, !P0 ;  /* 0x000000010700780c */ /* 0x000fe20004721670 */
[----:B------:R-:W-:-:S12]  /*6150*/  BSSY B0, `(.L_x_46) ;  /* 0x0000024000007945 */ /* 0x000fd80003800000 */
[----:B------:R-:W-:Y:S05]  /*6160*/  @P1 BRA `(.L_x_47) ;  /* 0x0000000000881947 */ /* 0x000fea0003800000 */
[----:B-1----:R-:W-:Y:S01]  /*6170*/  IMAD R6, R5, 0x8, R2 ;  /* 0x0000000805067824 */ /* 0x002fe200078e0202 */
[----:B------:R-:W-:Y:S02]  /*6180*/  SHF.L.U32 R21, R4, 0x1f, RZ ;  /* 0x0000001f04157819 */ /* 0x000fe400000006ff */
[----:B------:R-:W-:Y:S02]  /*6190*/  ISETP.NE.AND P2, PT, R0, RZ, PT ;  /* 0x000000ff0000720c */ /* 0x000fe40003f45270 */
[----:B------:R-:W1:Y:S02]  /*61a0*/  SYNCS.PHASECHK.TRANS64.TRYWAIT P1, [R6+URZ+0x5020], R21 ;  /* 0x00502015060075a7 */ /* 0x000e64000802017f */
[----:B-1----:R-:W-:Y:S09]  /*61b0*/  @!P1 BRA `(.L_x_48) ;  /* 0x00000014008c9947 */ /* 0x002ff20003800000 */
.L_x_85:
[----:B------:R-:W-:Y:S05]  /*61c0*/  @P2 BRA `(.L_x_49) ;  /* 0x0000000000142947 */ /* 0x000fea0003800000 */
[----:B------:R-:W-:Y:S01]  /*61d0*/  ISETP.NE.AND P1, PT, R14, RZ, PT ;  /* 0x000000ff0e00720c */ /* 0x000fe20003f25270 */
[----:B-1----:R-:W-:-:S04]  /*61e0*/  IMAD.MOV.U32 R21, RZ, RZ, 0x1000 ;  /* 0x00001000ff157424 */ /* 0x002fc800078e00ff */
[----:B------:R2:W-:Y:S08]  /*61f0*/  SYNCS.ARRIVE.TRANS64 RZ, [R6+URZ+0x5000], R21 ;  /* 0x0050001506ff79a7 */ /* 0x0005f0000800003f */
[----:B------:R-:W-:Y:S05]  /*6200*/  @!P1 BRA `(.L_x_49) ;  /* 0x0000000000049947 */ /* 0x000fea0003800000 */
[----:B------:R-:W-:Y:S01]  /*6210*/  BPT.TRAP 0x1 ;  /* 0x000000040000795c */ /* 0x000fe20000300000 */
.L_x_49:
[C---:B------:R-:W-:Y:S01]  /*6220*/  IMAD R20, R5.reuse, 0x1000, R2 ;  /* 0x0000100005147824 */ /* 0x040fe200078e0202 */
        /* <DEDUP_REMOVED lines=8> */
[----:B------:R-:W-:Y:S01]  /*62b0*/  IADD3 R5, R5, 0x1, RZ ;  /* 0x0000000105057810 */ /* 0x000fe20007ffe0ff */
[----:B------:R-:W-:Y:S01]  /*62c0*/  UMOV UR10, URZ ;  /* 0x0000003f000a7c82 */ /* 0x000fe20008000000 */
[----:B------:R-:W-:Y:S01]  /*62d0*/  UMOV UR12, UR36 ;  /* 0x00000024000c7c82 */ /* 0x000fe20008000000 */
[----:B------:R-:W-:Y:S01]  /*62e0*/  UMOV UR13, UR37 ;  /* 0x00000025000d7c82 */ /* 0x000fe20008000000 */
[C---:B------:R-:W-:Y:S01]  /*62f0*/  ISETP.NE.AND P1, PT, R5.reuse, 0x4, PT ;  /* 0x000000040500780c */ /* 0x040fe20003f25270 */
[----:B------:R-:W-:Y:S01]  /*6300*/  USHF.L.U32 UR11, UR11, 0x6, URZ ;  /* 0x000000060b0b7899 */ /* 0x000fe2000800063f */
[----:B------:R-:W-:Y:S01]  /*6310*/  VIADD R8, R8, 0x1 ;  /* 0x0000000108087836 */ /* 0x000fe20000000000 */
[----:B------:R-:W-:Y:S01]  /*6320*/  UIADD3 UR9, UR9, 0x5000, URZ ;  /* 0x0000500009097890 */ /* 0x000fe2000fffe03f */
[----:B-12---:R-:W-:Y:S01]  /*6330*/  SEL R21, RZ, 0x1, P1 ;  /* 0x00000001ff157807 */ /* 0x006fe20000800000 */
[----:B------:R-:W-:Y:S01]  /*6340*/  UIADD3 UR8, UR8, 0x1000, URZ ;  /* 0x0000100008087890 */ /* 0x000fe2000fffe03f */
[----:B------:R-:W-:-:S02]  /*6350*/  SEL R5, R5, RZ, P1 ;  /* 0x000000ff05057207 */ /* 0x000fc40000800000 */
[----:B------:R-:W-:-:S06]  /*6360*/  LOP3.LUT R4, R4, R21, RZ, 0x3c, !PT ;  /* 0x0000001504047212 */ /* 0x000fcc00078e3cff */
[----:B------:R2:W-:Y:S02]  /*6370*/  UTMALDG.4D [UR8], [UR6], desc[UR18] ;  /* 0x00001208060075b4 */ /* 0x0005e40008019000 */
[----:B--2---:R-:W-:Y:S01]  /*6380*/  NOP ;  /* 0x0000000000007918 */ /* 0x004fe20000000000 */
.L_x_47:
[----:B------:R-:W-:Y:S05]  /*6390*/  BSYNC B0 ;  /* 0x0000000000007941 */ /* 0x000fea0003800000 */
.L_x_46:
[----:B------:R-:W-:-:S07]  /*63a0*/  VIADD R7, R7, 0xffffffff ;  /* 0xffffffff07077836 */ /* 0x000fce0000000000 */
.L_x_45:
[----:B------:R-:W-:Y:S01]  /*63b0*/  ISETP.GT.AND P3, PT, R17, 0x1, PT ;  /* 0x000000011100780c */ /* 0x000fe20003f64270 */
[----:B------:R-:W-:Y:S01]  /*63c0*/  VIADD R15, R15, 0x1 ;  /* 0x000000010f0f7836 */ /* 0x000fe20000000000 */
[----:B------:R-:W-:Y:S01]  /*63d0*/  IADD3 R17, R17, -0x1, RZ ;  /* 0xffffffff11117810 */ /* 0x000fe20007ffe0ff */
[----:B-1----:R-:W-:Y:S02]  /*63e0*/  VIADD R6, R22, 0x1 ;  /* 0x0000000116067836 */ /* 0x002fe40000000000 */
[----:B------:R-:W-:Y:S01]  /*63f0*/  VIADD R10, R10, 0x40 ;  /* 0x000000400a0a7836 */ /* 0x000fe20000000000 */
[----:B------:R-:W-:Y:S01]  /*6400*/  ISETP.NE.AND P1, PT, R15, 0x4, PT ;  /* 0x000000040f00780c */ /* 0x000fe20003f25270 */
[----:B------:R-:W-:Y:S01]  /*6410*/  IMAD.MOV.U32 R21, RZ, RZ, R19 ;  /* 0x000000ffff157224 */ /* 0x000fe200078e0013 */
[----:B------:R-:W-:Y:S02]  /*6420*/  ISETP.NE.AND P2, PT, R6, 0x4, PT ;  /* 0x000000040600780c */ /* 0x000fe40003f45270 */
[----:B------:R-:W-:-:S02]  /*6430*/  SEL R20, RZ, 0x1, P1 ;  /* 0x00000001ff147807 */ /* 0x000fc40000800000 */
[----:B------:R-:W-:Y:S02]  /*6440*/  SEL R15, R15, RZ, P1 ;  /* 0x000000ff0f0f7207 */ /* 0x000fe40000800000 */
[----:B------:R-:W-:Y:S01]  /*6450*/  LOP3.LUT R3, R3, R20, RZ, 0x3c, !PT ;  /* 0x0000001403037212 */ /* 0x000fe200078e3cff */
[----:B------:R-:W-:Y:S01]  /*6460*/  IMAD.MOV.U32 R20, RZ, RZ, R18 ;  /* 0x000000ffff147224 */ /* 0x000fe200078e0012 */
[----:B------:R-:W-:Y:S01]  /*6470*/  SEL R6, R6, RZ, P2 ;  /* 0x000000ff06067207 */ /* 0x000fe20001000000 */
[----:B------:R-:W-:Y:S06]  /*6480*/  @P3 BRA `(.L_x_50) ;  /* 0xffffffe000143947 */ /* 0x000fec000383ffff */
.L_x_37:
[----:B------:R-:W-:Y:S05]  /*6490*/  WARPSYNC.ALL ;  /* 0x0000000000007948 */ /* 0x000fea0003800000 */
[----:B------:R-:W2:Y:S01]  /*64a0*/  SHFL.BFLY PT, R0, R13, 0x1, 0x1f ;  /* 0x0c201f000d007f89 */ /* 0x000ea200000e0000 */
[----:B------:R-:W-:Y:S01]  /*64b0*/  BSSY B0, `(.L_x_51) ;  /* 0x0000023000007945 */ /* 0x000fe20003800000 */
[----:B------:R-:W-:Y:S01]  /*64c0*/  IMAD.MOV.U32 R4, RZ, RZ, 0x7f800000 ;  /* 0x7f800000ff047424 */ /* 0x000fe200078e00ff */
[----:B------:R-:W-:Y:S01]  /*64d0*/  MOV R7, 0x3f800000 ;  /* 0x3f80000000077802 */ /* 0x000fe20000000f00 */
[----:B------:R-:W3:Y:S01]  /*64e0*/  SHFL.BFLY PT, R3, R12, 0x1, 0x1f ;  /* 0x0c201f000c037f89 */ /* 0x000ee200000e0000 */
[----:B------:R-:W-:-:S02]  /*64f0*/  IMAD.MOV.U32 R8, RZ, RZ, 0x3f800000 ;  /* 0x3f800000ff087424 */ /* 0x000fc400078e00ff */
[----:B--2---:R-:W-:Y:S01]  /*6500*/  FADD R0, R0, R13 ;  /* 0x0000000d00007221 */ /* 0x004fe20000000000 */
[----:B---3--:R-:W-:-:S04]  /*6510*/  FADD R14, R3, R12 ;  /* 0x0000000c030e7221 */ /* 0x008fc80000000000 */
[----:B------:R-:W2:Y:S04]  /*6520*/  SHFL.BFLY PT, R5, R0, 0x2, 0x1f ;  /* 0x0c401f0000057f89 */ /* 0x000ea800000e0000 */
[----:B------:R-:W3:Y:S01]  /*6530*/  SHFL.BFLY PT, R15, R14, 0x2, 0x1f ;  /* 0x0c401f000e0f7f89 */ /* 0x000ee200000e0000 */
[C---:B--2---:R-:W-:Y:S01]  /*6540*/  FSETP.NE.AND P0, PT, R0.reuse, -R5, PT ;  /* 0x800000050000720b */ /* 0x044fe20003f05000 */
[----:B------:R-:W-:Y:S01]  /*6550*/  FADD R3, R0, R5 ;  /* 0x0000000500037221 */ /* 0x000fe20000000000 */
[----:B------:R-:W-:Y:S02]  /*6560*/  IMAD.MOV.U32 R5, RZ, RZ, 0x7f800000 ;  /* 0x7f800000ff057424 */ /* 0x000fe400078e00ff */
[----:B---3--:R-:W-:-:S09]  /*6570*/  FADD R6, R14, R15 ;  /* 0x0000000f0e067221 */ /* 0x008fd20000000000 */
[----:B------:R-:W-:Y:S05]  /*6580*/  @!P0 BRA `(.L_x_52) ;  /* 0x0000000000548947 */ /* 0x000fea0003800000 */
[----:B------:R-:W-:Y:S01]  /*6590*/  VIADD R0, R3, 0x1800000 ;  /* 0x0180000003007836 */ /* 0x000fe20000000000 */
[----:B------:R-:W-:Y:S04]  /*65a0*/  BSSY B1, `(.L_x_53) ;  /* 0x000000c000017945 */ /* 0x000fe80003800000 */
[----:B------:R-:W-:-:S04]  /*65b0*/  LOP3.LUT R0, R0, 0x7f800000, RZ, 0xc0, !PT ;  /* 0x7f80000000007812 */ /* 0x000fc800078ec0ff */
[----:B------:R-:W-:-:S13]  /*65c0*/  ISETP.GT.U32.AND P0, PT, R0, 0x1ffffff, PT ;  /* 0x01ffffff0000780c */ /* 0x000fda0003f04070 */
[----:B------:R-:W-:Y:S05]  /*65d0*/  @P0 BRA `(.L_x_54) ;  /* 0x0000000000100947 */ /* 0x000fea0003800000 */
[----:B------:R-:W-:-:S07]  /*65e0*/  MOV R12, 0x6600 ;  /* 0x00006600000c7802 */ /* 0x000fce0000000f00 */
[----:B-1----:R-:W-:Y:S05]  /*65f0*/  CALL.REL.NOINC `($__internal_0_$__cuda_sm20_rcp_rn_f32_slowpath) ;  /* 0x0000001000907944 */ /* 0x002fea0003c00000 */
[----:B------:R-:W-:Y:S01]  /*6600*/  IMAD.MOV.U32 R8, RZ, RZ, R0 ;  /* 0x000000ffff087224 */ /* 0x000fe200078e0000 */
[----:B------:R-:W-:Y:S06]  /*6610*/  BRA `(.L_x_55) ;  /* 0x0000000000107947 */ /* 0x000fec0003800000 */
.L_x_54:
[----:B------:R-:W2:Y:S02]  /*6620*/  MUFU.RCP R8, R3 ;  /* 0x0000000300087308 */ /* 0x000ea40000001000 */
[----:B--2---:R-:W-:-:S04]  /*6630*/  FFMA R0, R3, R8, -1 ;  /* 0xbf80000003007423 */ /* 0x004fc80000000008 */
[----:B------:R-:W-:-:S04]  /*6640*/  FADD.FTZ R5, -R0, -RZ ;  /* 0x800000ff00057221 */ /* 0x000fc80000010100 */
[----:B------:R-:W-:-:S07]  /*6650*/  FFMA R8, R8, R5, R8 ;  /* 0x0000000508087223 */ /* 0x000fce0000000008 */
.L_x_55:
[----:B------:R-:W-:Y:S05]  /*6660*/  BSYNC B1 ;  /* 0x0000000000017941 */ /* 0x000fea0003800000 */
.L_x_53:
[----:B------:R-:W-:Y:S01]  /*6670*/  FSETP.GEU.AND P0, PT, |R3|, 1.175494350822287508e-38, PT ;  /* 0x008000000300780b */ /* 0x000fe20003f0e200 */
[----:B------:R-:W-:-:S12]  /*6680*/  ULDC UR6, c[0x0][0x600] ;  /* 0x0001800000067ab9 */ /* 0x000fd80000000800 */
[----:B------:R-:W-:-:S04]  /*6690*/  @!P0 FMUL R3, R3, 16777216 ;  /* 0x4b80000003038820 */ /* 0x000fc80000400000 */
[----:B------:R-:W2:Y:S02]  /*66a0*/  MUFU.LG2 R0, R3 ;  /* 0x0000000300007308 */ /* 0x000ea40000000c00 */
[----:B--2---:R-:W-:-:S04]  /*66b0*/  @!P0 FADD R0, R0, -24 ;  /* 0xc1c0000000008421 */ /* 0x004fc80000000000 */
[----:B------:R-:W-:-:S04]  /*66c0*/  FMUL R0, R0, 0.69314718246459960938 ;  /* 0x3f31721800007820 */ /* 0x000fc80000400000 */
[----:B------:R-:W-:-:S07]  /*66d0*/  FFMA R5, R19, UR6, R0 ;  /* 0x0000000613057c23 */ /* 0x000fce0008000000 */
.L_x_52:
[----:B------:R-:W-:Y:S05]  /*66e0*/  BSYNC B0 ;  /* 0x0000000000007941 */ /* 0x000fea0003800000 */
.L_x_51:
[----:B------:R-:W-:Y:S01]  /*66f0*/  FSETP.NE.AND P0, PT, R14, -R15, PT ;  /* 0x8000000f0e00720b */ /* 0x000fe20003f05000 */
[----:B------:R-:W-:Y:S01]  /*6700*/  ULDC UR4, c[0x0][0x608] ;  /* 0x0001820000047ab9 */ /* 0x000fe20000000800 */
[----:B------:R-:W-:Y:S01]  /*6710*/  BSSY B0, `(.L_x_56) ;  /* 0x0000021000007945 */ /* 0x000fe20003800000 */
[----:B------:R-:W-:-:S04]  /*6720*/  FMUL R8, R8, UR4 ;  /* 0x0000000408087c20 */ /* 0x000fc80008400000 */
[-C--:B------:R-:W-:Y:S01]  /*6730*/  FMUL R56, R56, R8.reuse ;  /* 0x0000000838387220 */ /* 0x080fe20000400000 */
[-C--:B------:R-:W-:Y:S01]  /*6740*/  FMUL R57, R57, R8.reuse ;  /* 0x0000000839397220 */ /* 0x080fe20000400000 */
[-C--:B------:R-:W-:Y:S01]  /*6750*/  FMUL R60, R60, R8.reuse ;  /* 0x000000083c3c7220 */ /* 0x080fe20000400000 */
[-C--:B------:R-:W-:Y:S01]  /*6760*/  FMUL R61, R61, R8.reuse ;  /* 0x000000083d3d7220 */ /* 0x080fe20000400000 */
[-C--:B------:R-:W-:Y:S01]  /*6770*/  FMUL R64, R64, R8.reuse ;  /* 0x0000000840407220 */ /* 0x080fe20000400000 */
[-C--:B------:R-:W-:Y:S01]  /*6780*/  FMUL R65, R65, R8.reuse ;  /* 0x0000000841417220 */ /* 0x080fe20000400000 */
[-C--:B------:R-:W-:Y:S01]  /*6790*/  FMUL R68, R68, R8.reuse ;  /* 0x0000000844447220 */ /* 0x080fe20000400000 */
[----:B------:R-:W-:Y:S01]  /*67a0*/  FMUL R69, R69, R8 ;  /* 0x0000000845457220 */ /* 0x000fe20000400000 */
[----:B------:R-:W-:Y:S06]  /*67b0*/  @!P0 BRA `(.L_x_57) ;  /* 0x0000000000588947 */ /* 0x000fec0003800000 */
[----:B------:R-:W-:Y:S01]  /*67c0*/  IADD3 R0, R6, 0x1800000, RZ ;  /* 0x0180000006007810 */ /* 0x000fe20007ffe0ff */
[----:B------:R-:W-:Y:S03]  /*67d0*/  BSSY B1, `(.L_x_58) ;  /* 0x000000d000017945 */ /* 0x000fe60003800000 */
[----:B------:R-:W-:-:S04]  /*67e0*/  LOP3.LUT R0, R0, 0x7f800000, RZ, 0xc0, !PT ;  /* 0x7f80000000007812 */ /* 0x000fc800078ec0ff */
[----:B------:R-:W-:-:S13]  /*67f0*/  ISETP.GT.U32.AND P0, PT, R0, 0x1ffffff, PT ;  /* 0x01ffffff0000780c */ /* 0x000fda0003f04070 */
[----:B------:R-:W-:Y:S05]  /*6800*/  @P0 BRA `(.L_x_59) ;  /* 0x0000000000140947 */ /* 0x000fea0003800000 */
[----:B------:R-:W-:Y:S01]  /*6810*/  IMAD.MOV.U32 R3, RZ, RZ, R6 ;  /* 0x000000ffff037224 */ /* 0x000fe200078e0006 */
[----:B------:R-:W-:-:S07]  /*6820*/  MOV R12, 0x6840 ;  /* 0x00006840000c7802 */ /* 0x000fce0000000f00 */
[----:B-1----:R-:W-:Y:S05]  /*6830*/  CALL.REL.NOINC `($__internal_0_$__cuda_sm20_rcp_rn_f32_slowpath) ;  /* 0x0000001000007944 */ /* 0x002fea0003c00000 */
[----:B------:R-:W-:Y:S01]  /*6840*/  IMAD.MOV.U32 R7, RZ, RZ, R0 ;  /* 0x000000ffff077224 */ /* 0x000fe200078e0000 */
[----:B------:R-:W-:Y:S06]  /*6850*/  BRA `(.L_x_60) ;  /* 0x0000000000107947 */ /* 0x000fec0003800000 */
.L_x_59:
[----:B------:R-:W2:Y:S02]  /*6860*/  MUFU.RCP R7, R6 ;  /* 0x0000000600077308 */ /* 0x000ea40000001000 */
[----:B--2---:R-:W-:-:S04]  /*6870*/  FFMA R0, R6, R7, -1 ;  /* 0xbf80000006007423 */ /* 0x004fc80000000007 */
[----:B------:R-:W-:-:S04]  /*6880*/  FADD.FTZ R0, -R0, -RZ ;  /* 0x800000ff00007221 */ /* 0x000fc80000010100 */
[----:B------:R-:W-:-:S07]  /*6890*/  FFMA R7, R7, R0, R7 ;  /* 0x0000000007077223 */ /* 0x000fce0000000007 */
.L_x_60:
[----:B------:R-:W-:Y:S05]  /*68a0*/  BSYNC B1 ;  /* 0x0000000000017941 */ /* 0x000fea0003800000 */
.L_x_58:
[----:B------:R-:W-:Y:S01]  /*68b0*/  FSETP.GEU.AND P0, PT, |R6|, 1.175494350822287508e-38, PT ;  /* 0x008000000600780b */ /* 0x000fe20003f0e200 */
[----:B------:R-:W-:-:S12]  /*68c0*/  ULDC UR4, c[0x0][0x600] ;  /* 0x0001800000047ab9 */ /* 0x000fd80000000800 */
[----:B------:R-:W-:-:S04]  /*68d0*/  @!P0 FMUL R6, R6, 16777216 ;  /* 0x4b80000006068820 */ /* 0x000fc80000400000 */
[----:B------:R-:W2:Y:S02]  /*68e0*/  MUFU.LG2 R0, R6 ;  /* 0x0000000600007308 */ /* 0x000ea40000000c00 */
[----:B--2---:R-:W-:-:S04]  /*68f0*/  @!P0 FADD R0, R0, -24 ;  /* 0xc1c0000000008421 */ /* 0x004fc80000000000 */
[----:B------:R-:W-:-:S04]  /*6900*/  FMUL R3, R0, 0.69314718246459960938 ;  /* 0x3f31721800037820 */ /* 0x000fc80000400000 */
[----:B------:R-:W-:-:S07]  /*6910*/  FFMA R4, R18, UR4, R3 ;  /* 0x0000000412047c23 */ /* 0x000fce0008000003 */
.L_x_57:
[----:B------:R-:W-:Y:S05]  /*6920*/  BSYNC B0 ;  /* 0x0000000000007941 */ /* 0x000fea0003800000 */
.L_x_56:
[C---:B------:R-:W-:Y:S01]  /*6930*/  LOP3.LUT P0, RZ, R16.reuse, 0x3, RZ, 0xc0, !PT ;  /* 0x0000000310ff7812 */ /* 0x040fe2000780c0ff */
[----:B------:R-:W-:Y:S01]  /*6940*/  ULDC UR4, c[0x0][0x608] ;  /* 0x0001820000047ab9 */ /* 0x000fe20000000800 */
[----:B------:R-:W-:Y:S01]  /*6950*/  LOP3.LUT R17, R16, 0x7f, RZ, 0xc0, !PT ;  /* 0x0000007f10117812 */ /* 0x000fe200078ec0ff */
[----:B------:R-:W-:Y:S01]  /*6960*/  ULDC.64 UR8, c[0x0][0x208] ;  /* 0x0000820000087ab9 */ /* 0x000fe20000000a00 */
[----:B------:R-:W-:Y:S01]  /*6970*/  FMUL R0, R7, UR4 ;  /* 0x0000000407007c20 */ /* 0x000fe20008400000 */
[----:B------:R-:W-:Y:S01]  /*6980*/  BSSY B0, `(.L_x_61) ;  /* 0x0000018000007945 */ /* 0x000fe20003800000 */
[----:B------:R-:W-:-:S07]  /*6990*/  SHF.R.U32.HI R18, RZ, 0x5, R17 ;  /* 0x00000005ff127819 */ /* 0x000fce0000011611 */
[----:B------:R-:W-:Y:S05]  /*69a0*/  @P0 BRA `(.L_x_62) ;  /* 0x0000000000540947 */ /* 0x000fea0003800000 */
[----:B------:R-:W2:Y:S01]  /*69b0*/  S2UR UR4, SR_CTAID.X ;  /* 0x00000000000479c3 */ /* 0x000ea20000002500 */
[----:B------:R-:W-:Y:S01]  /*69c0*/  SHF.R.U32.HI R3, RZ, 0x2, R16 ;  /* 0x00000002ff037819 */ /* 0x000fe20000011610 */
[----:B------:R-:W-:-:S03]  /*69d0*/  IMAD.SHL.U32 R6, R18, 0x10, RZ ;  /* 0x0000001012067824 */ /* 0x000fc600078e00ff */
[----:B------:R-:W-:-:S04]  /*69e0*/  LOP3.LUT R3, R3, 0x7, RZ, 0xc0, !PT ;  /* 0x0000000703037812 */ /* 0x000fc800078ec0ff */
[----:B------:R-:W-:Y:S01]  /*69f0*/  LOP3.LUT R3, R6, 0xfffffff0, R3, 0xe2, !PT ;  /* 0xfffffff006037812 */ /* 0x000fe200078ee203 */
[----:B--2---:R-:W-:-:S03]  /*6a00*/  USHF.L.U32 UR6, UR4, 0x6, URZ ;  /* 0x0000000604067899 */ /* 0x004fc6000800063f */
[----:B------:R-:W-:Y:S02]  /*6a10*/  ULDC.64 UR4, c[0x0][0x688] ;  /* 0x0001a20000047ab9 */ /* 0x000fe40000000a00 */
[----:B------:R-:W-:Y:S02]  /*6a20*/  UIMAD UR4, UR36, UR4, UR6 ;  /* 0x00000004240472a4 */ /* 0x000fe4000f8e0206 */
[----:B------:R-:W-:Y:S02]  /*6a30*/  LOP3.LUT R6, R3, UR6, RZ, 0xfc, !PT ;  /* 0x0000000603067c12 */ /* 0x000fe4000f8efcff */
[----:B------:R-:W-:-:S03]  /*6a40*/  UIMAD UR4, UR37, UR5, UR4 ;  /* 0x00000005250472a4 */ /* 0x000fc6000f8e0204 */
[C---:B------:R-:W-:Y:S01]  /*6a50*/  VIADD R7, R6.reuse, 0x8 ;  /* 0x0000000806077836 */ /* 0x040fe20000000000 */
[----:B------:R-:W-:Y:S02]  /*6a60*/  ULDC UR5, c[0x0][0x288] ;  /* 0x0000a20000057ab9 */ /* 0x000fe40000000800 */
[----:B------:R-:W-:Y:S02]  /*6a70*/  ISETP.GE.U32.AND P0, PT, R6, UR5, PT ;  /* 0x0000000506007c0c */ /* 0x000fe4000bf06070 */
[----:B------:R-:W-:Y:S02]  /*6a80*/  IADD3 R3, P2, R3, UR4, RZ ;  /* 0x0000000403037c10 */ /* 0x000fe4000ff5e0ff */
[----:B------:R-:W-:Y:S01]  /*6a90*/  ISETP.GE.U32.AND P1, PT, R7, UR5, PT ;  /* 0x0000000507007c0c */ /* 0x000fe2000bf26070 */
[----:B------:R-:W-:Y:S01]  /*6aa0*/  ULDC.64 UR4, c[0x0][0x680] ;  /* 0x0001a00000047ab9 */ /* 0x000fe20000000a00 */
[----:B------:R-:W-:Y:S02]  /*6ab0*/  IADD3.X R8, RZ, RZ, RZ, P2, !PT ;  /* 0x000000ffff087210 */ /* 0x000fe400017fe4ff */
[----:B------:R-:W-:-:S04]  /*6ac0*/  LEA R6, P2, R3, UR4, 0x2 ;  /* 0x0000000403067c11 */ /* 0x000fc8000f8410ff */
[----:B------:R-:W-:-:S05]  /*6ad0*/  LEA.HI.X R7, R3, UR5, R8, 0x2, P2 ;  /* 0x0000000503077c11 */ /* 0x000fca00090f1408 */
[----:B------:R2:W-:Y:S04]  /*6ae0*/  @!P0 STG.E desc[UR8][R6.64], R5 ;  /* 0x0000000506008986 */ /* 0x0005e8000c101908 */
[----:B------:R2:W-:Y:S02]  /*6af0*/  @!P1 STG.E desc[UR8][R6.64+0x20], R4 ;  /* 0x0000200406009986 */ /* 0x0005e4000c101908 */
.L_x_62:
[----:B------:R-:W-:Y:S05]  /*6b00*/  BSYNC B0 ;  /* 0x0000000000007941 */ /* 0x000fea0003800000 */
.L_x_61:
[----:B------:R-:W-:Y:S01]  /*6b10*/  ULDC.64 UR4, c[0x0][0x730] ;  /* 0x0001cc0000047ab9 */ /* 0x000fe20000000a00 */
[-C--:B------:R-:W-:Y:S01]  /*6b20*/  FMUL R58, R58, R0.reuse ;  /* 0x000000003a3a7220 */ /* 0x080fe20000400000 */
[----:B------:R-:W-:Y:S01]  /*6b30*/  ISETP.NE.U32.AND P0, PT, RZ, UR4, PT ;  /* 0x00000004ff007c0c */ /* 0x000fe2000bf05070 */
[-C--:B------:R-:W-:Y:S01]  /*6b40*/  FMUL R22, R59, R0.reuse ;  /* 0x000000003b167220 */ /* 0x080fe20000400000 */
[-C--:B------:R-:W-:Y:S01]  /*6b50*/  FMUL R62, R62, R0.reuse ;  /* 0x000000003e3e7220 */ /* 0x080fe20000400000 */
[-C--:B------:R-:W-:Y:S01]  /*6b60*/  FMUL R24, R63, R0.reuse ;  /* 0x000000003f187220 */ /* 0x080fe20000400000 */
[----:B------:R-:W-:Y:S01]  /*6b70*/  ISETP.NE.AND.EX P0, PT, RZ, UR5, PT, P0 ;  /* 0x00000005ff007c0c */ /* 0x000fe2000bf05300 */
[-C--:B------:R-:W-:Y:S01]  /*6b80*/  FMUL R66, R66, R0.reuse ;  /* 0x0000000042427220 */ /* 0x080fe20000400000 */
[-C--:B------:R-:W-:Y:S01]  /*6b90*/  FMUL R26, R67, R0.reuse ;  /* 0x00000000431a7220 */ /* 0x080fe20000400000 */
[-C--:B------:R-:W-:Y:S01]  /*6ba0*/  FMUL R70, R70, R0.reuse ;  /* 0x0000000046467220 */ /* 0x080fe20000400000 */
[----:B------:R-:W-:-:S09]  /*6bb0*/  FMUL R28, R71, R0 ;  /* 0x00000000471c7220 */ /* 0x000fd20000400000 */
[----:B------:R-:W-:Y:S05]  /*6bc0*/  @P0 BRA `(.L_x_63) ;  /* 0x0000000000200947 */ /* 0x000fea0003800000 */
[----:B------:R-:W-:Y:S02]  /*6bd0*/  ULDC.64 UR4, c[0x0][0x728] ;  /* 0x0001ca0000047ab9 */ /* 0x000fe40000000a00 */
[----:B------:R-:W-:-:S04]  /*6be0*/  ISETP.NE.U32.AND P0, PT, RZ, UR4, PT ;  /* 0x00000004ff007c0c */ /* 0x000fc8000bf05070 */
[----:B------:R-:W-:-:S13]  /*6bf0*/  ISETP.NE.AND.EX P0, PT, RZ, UR5, PT, P0 ;  /* 0x00000005ff007c0c */ /* 0x000fda000bf05300 */
[----:B------:R-:W-:Y:S05]  /*6c00*/  @!P0 BRA `(.L_x_64) ;  /* 0x00000000000c8947 */ /* 0x000fea0003800000 */
[----:B--2---:R-:W2:Y:S02]  /*6c10*/  LDC.64 R4, c[0x0][0x728] ;  /* 0x0001ca00ff047b82 */ /* 0x004ea40000000a00 */
[----:B--2---:R3:W5:Y:S01]  /*6c20*/  LDG.E R4, desc[UR8][R4.64] ;  /* 0x0000000804047981 */ /* 0x004762000c1e1900 */
[----:B------:R-:W-:Y:S05]  /*6c30*/  BRA `(.L_x_63) ;  /* 0x0000000000047947 */ /* 0x000fea0003800000 */
.L_x_64:
[----:B--2---:R-:W4:Y:S02]  /*6c40*/  LDC R4, c[0x0][0x720] ;  /* 0x0001c800ff047b82 */ /* 0x004f240000000800 */
.L_x_63:
[----:B------:R-:W-:Y:S01]  /*6c50*/  MOV R0, RZ ;  /* 0x000000ff00007202 */ /* 0x000fe20000000f00 */
[----:B----45:R-:W-:-:S03]  /*6c60*/  IMAD.MOV.U32 R19, RZ, RZ, R4 ;  /* 0x000000ffff137224 */ /* 0x030fc600078e0004 */
[----:B------:R-:W-:-:S13]  /*6c70*/  LOP3.LUT P0, RZ, R0, 0x1bf, RZ, 0xc0, !PT ;  /* 0x000001bf00ff7812 */ /* 0x000fda000780c0ff */
[----:B------:R-:W-:Y:S05]  /*6c80*/  @!P0 BRA `(.L_x_65) ;  /* 0x0000000000408947 */ /* 0x000fea0003800000 */
[----:B------:R-:W-:Y:S01]  /*6c90*/  MOV R0, 0x0 ;  /* 0x0000000000007802 */ /* 0x000fe20000000f00 */
[----:B------:R-:W-:Y:S01]  /*6ca0*/  ULDC.64 UR4, c[0x4][0x68] ;  /* 0x01001a0000047ab9 */ /* 0x000fe20000000a00 */
[----:B------:R-:W-:Y:S01]  /*6cb0*/  ULDC.64 UR6, c[0x4][0x8] ;  /* 0x0100020000067ab9 */ /* 0x000fe20000000a00 */
[----:B--2---:R-:W-:Y:S01]  /*6cc0*/  IMAD.U32 R4, RZ, RZ, UR4 ;  /* 0x00000004ff047e24 */ /* 0x004fe2000f8e00ff */
[----:B------:R2:W4:Y:S01]  /*6cd0*/  LDC.64 R14, c[0x4][R0] ;  /* 0x01000000000e7b82 */ /* 0x0005220000000a00 */
[----:B---3--:R-:W-:Y:S01]  /*6ce0*/  IMAD.U32 R5, RZ, RZ, UR5 ;  /* 0x00000005ff057e24 */ /* 0x008fe2000f8e00ff */
[----:B------:R-:W-:Y:S01]  /*6cf0*/  ULDC.64 UR4, c[0x4][0x70] ;  /* 0x01001c0000047ab9 */ /* 0x000fe20000000a00 */
[----:B------:R-:W-:Y:S01]  /*6d00*/  IMAD.U32 R10, RZ, RZ, UR6 ;  /* 0x00000006ff0a7e24 */ /* 0x000fe2000f8e00ff */
[----:B------:R-:W-:Y:S01]  /*6d10*/  MOV R7, UR5 ;  /* 0x0000000500077c02 */ /* 0x000fe20008000f00 */
[----:B------:R-:W-:Y:S01]  /*6d20*/  IMAD.U32 R6, RZ, RZ, UR4 ;  /* 0x00000004ff067e24 */ /* 0x000fe2000f8e00ff */
[----:B------:R-:W-:Y:S01]  /*6d30*/  MOV R13, RZ ;  /* 0x000000ff000d7202 */ /* 0x000fe20000000f00 */
[----:B------:R-:W-:-:S02]  /*6d40*/  IMAD.U32 R11, RZ, RZ, UR7 ;  /* 0x00000007ff0b7e24 */ /* 0x000fc4000f8e00ff */
[----:B------:R-:W-:Y:S02]  /*6d50*/  IMAD.MOV.U32 R8, RZ, RZ, 0x70 ;  /* 0x00000070ff087424 */ /* 0x000fe400078e00ff */
[----:B--2---:R-:W-:-:S07]  /*6d60*/  IMAD.MOV.U32 R12, RZ, RZ, 0x1 ;  /* 0x00000001ff0c7424 */ /* 0x004fce00078e00ff */
[----:B-1----:R-:W-:-:S07]  /*6d70*/  LEPC R20, `(.L_x_65) ;  /* 0x000000001014794e */ /* 0x002fce0000000000 */
[----:B----4-:R-:W-:Y:S05]  /*6d80*/  CALL.ABS.NOINC R14 ;  /* 0x000000000e007343 */ /* 0x010fea0003c00000 */
.L_x_65:
        /* <DEDUP_REMOVED lines=9> */
[----:B------:R-:W-:Y:S01]  /*6e20*/  MOV R10, UR6 ;  /* 0x00000006000a7c02 */ /* 0x000fe20008000f00 */
[----:B------:R-:W-:Y:S02]  /*6e30*/  IMAD.U32 R6, RZ, RZ, UR4 ;  /* 0x00000004ff067e24 */ /* 0x000fe4000f8e00ff */
[----:B------:R-:W-:-:S02]  /*6e40*/  IMAD.U32 R7, RZ, RZ, UR5 ;  /* 0x00000005ff077e24 */ /* 0x000fc4000f8e00ff */
[----:B------:R-:W-:Y:S02]  /*6e50*/  IMAD.U32 R11, RZ, RZ, UR7 ;  /* 0x00000007ff0b7e24 */ /* 0x000fe4000f8e00ff */
[----:B------:R-:W-:Y:S02]  /*6e60*/  IMAD.MOV.U32 R8, RZ, RZ, 0x70 ;  /* 0x00000070ff087424 */ /* 0x000fe400078e00ff */
[----:B------:R-:W-:Y:S02]  /*6e70*/  IMAD.MOV.U32 R12, RZ, RZ, 0x1 ;  /* 0x00000001ff0c7424 */ /* 0x000fe400078e00ff */
[----:B--2---:R-:W-:-:S07]  /*6e80*/  IMAD.MOV.U32 R13, RZ, RZ, RZ ;  /* 0x000000ffff0d7224 */ /* 0x004fce00078e00ff */
[----:B-1----:R-:W-:-:S07]  /*6e90*/  LEPC R20, `(.L_x_66) ;  /* 0x000000001014794e */ /* 0x002fce0000000000 */
[----:B----4-:R-:W-:Y:S05]  /*6ea0*/  CALL.ABS.NOINC R14 ;  /* 0x000000000e007343 */ /* 0x010fea0003c00000 */
.L_x_66:
[----:B------:R-:W-:Y:S01]  /*6eb0*/  ULDC.64 UR4, c[0x0][0x730] ;  /* 0x0001cc0000047ab9 */ /* 0x000fe20000000a00 */
[----:B------:R-:W-:Y:S01]  /*6ec0*/  SHF.L.U32 R0, R16, 0x5, RZ ;  /* 0x0000000510007819 */ /* 0x000fe200000006ff */
[----:B------:R-:W-:Y:S01]  /*6ed0*/  VIADD R17, R17, 0x1f ;  /* 0x0000001f11117836 */ /* 0x000fe20000000000 */
[----:B------:R-:W-:Y:S02]  /*6ee0*/  ISETP.NE.U32.AND P0, PT, RZ, UR4, PT ;  /* 0x00000004ff007c0c */ /* 0x000fe4000bf05070 */
[----:B--2---:R-:W-:Y:S02]  /*6ef0*/  SHF.R.U32.HI R4, RZ, 0x1, R16 ;  /* 0x00000001ff047819 */ /* 0x004fe40000011610 */
[----:B------:R-:W-:Y:S02]  /*6f00*/  ISETP.NE.AND.EX P0, PT, RZ, UR5, PT, P0 ;  /* 0x00000005ff007c0c */ /* 0x000fe4000bf05300 */
[C---:B---3--:R-:W-:Y:S02]  /*6f10*/  LOP3.LUT R5, R0.reuse, 0xc0, RZ, 0xc0, !PT ;  /* 0x000000c000057812 */ /* 0x048fe400078ec0ff */
[----:B------:R-:W-:-:S02]  /*6f20*/  LOP3.LUT R3, R0, 0x20, RZ, 0xc0, !PT ;  /* 0x0000002000037812 */ /* 0x000fc400078ec0ff */
[----:B------:R-:W-:Y:S01]  /*6f30*/  LOP3.LUT R5, R5, 0x8, R4, 0xf8, !PT ;  /* 0x0000000805057812 */ /* 0x000fe200078ef804 */
[----:B------:R-:W-:Y:S01]  /*6f40*/  IMAD.SHL.U32 R4, R16, 0x4, RZ ;  /* 0x0000000410047824 */ /* 0x000fe200078e00ff */
[----:B------:R-:W-:Y:S01]  /*6f50*/  ISETP.GT.U32.AND P1, PT, R17, 0x3e, PT ;  /* 0x0000003e1100780c */ /* 0x000fe20003f24070 */
[----:B------:R-:W-:Y:S01]  /*6f60*/  IMAD R3, R18, 0x200, R3 ;  /* 0x0000020012037824 */ /* 0x000fe200078e0203 */
[----:B------:R-:W-:Y:S02]  /*6f70*/  LOP3.LUT R0, R0, 0x100, RZ, 0xc0, !PT ;  /* 0x0000010000007812 */ /* 0x000fe400078ec0ff */
[----:B------:R-:W-:Y:S01]  /*6f80*/  LOP3.LUT R4, R5, 0x18, R4, 0x78, !PT ;  /* 0x0000001805047812 */ /* 0x000fe200078e7804 */
[----:B------:R-:W2:Y:S01]  /*6f90*/  @P0 LDC R19, c[0x0][0x720] ;  /* 0x0001c800ff130b82 */ /* 0x000ea20000000800 */
[----:B------:R-:W-:Y:S02]  /*6fa0*/  LOP3.LUT P0, RZ, R16, 0x4, RZ, 0xc0, !PT ;  /* 0x0000000410ff7812 */ /* 0x000fe4000780c0ff */
[----:B------:R-:W-:-:S05]  /*6fb0*/  IADD3 R11, R4, R3, R0 ;  /* 0x00000003040b7210 */ /* 0x000fca0007ffe000 */
[----:B------:R-:W-:Y:S02]  /*6fc0*/  IMAD R11, R11, 0x2, R2 ;  /* 0x000000020b0b7824 */ /* 0x000fe400078e0202 */
[-C--:B--2---:R-:W-:Y:S01]  /*6fd0*/  FMUL R5, R58, R19.reuse ;  /* 0x000000133a057220 */ /* 0x084fe20000400000 */
[-C--:B------:R-:W-:Y:S01]  /*6fe0*/  FMUL R0, R22, R19.reuse ;  /* 0x0000001316007220 */ /* 0x080fe20000400000 */
        /* <DEDUP_REMOVED lines=14> */
[----:B------:R-:W-:-:S02]  /*70d0*/  F2FP.BF16.F32.PACK_AB R5, R0, R5 ;  /* 0x000000050005723e */ /* 0x000fc400000010ff */
[----:B------:R-:W-:Y:S02]  /*70e0*/  F2FP.BF16.F32.PACK_AB R64, R65, R64 ;  /* 0x000000404140723e */ /* 0x000fe400000010ff */
[----:B------:R-:W-:Y:S02]  /*70f0*/  F2FP.BF16.F32.PACK_AB R4, R57, R4 ;  /* 0x000000043904723e */ /* 0x000fe400000010ff */
[----:B------:R-:W-:Y:S02]  /*7100*/  F2FP.BF16.F32.PACK_AB R6, R61, R6 ;  /* 0x000000063d06723e */ /* 0x000fe400000010ff */
[----:B------:R-:W-:Y:S02]  /*7110*/  F2FP.BF16.F32.PACK_AB R7, R8, R7 ;  /* 0x000000070807723e */ /* 0x000fe400000010ff */
[----:B------:R-:W-:Y:S02]  /*7120*/  F2FP.BF16.F32.PACK_AB R65, R10, R3 ;  /* 0x000000030a41723e */ /* 0x000fe400000010ff */
[----:B------:R-:W-:-:S02]  /*7130*/  F2FP.BF16.F32.PACK_AB R66, R69, R68 ;  /* 0x000000444542723e */ /* 0x000fc400000010ff */
[----:B------:R-:W-:Y:S02]  /*7140*/  F2FP.BF16.F32.PACK_AB R67, R12, R9 ;  /* 0x000000090c43723e */ /* 0x000fe400000010ff */
[----:B------:R-:W-:Y:S01]  /*7150*/  IADD3 R0, R11, 0x20, RZ ;  /* 0x000000200b007810 */ /* 0x000fe20007ffe0ff */
[----:B------:R-:W-:Y:S06]  /*7160*/  @P1 BRA `(.L_x_67) ;  /* 0x0000000000041947 */ /* 0x000fec0003800000 */
[----:B------:R-:W-:-:S04]  /*7170*/  DEPBAR.LE SB0, 0x0 ;  /* 0x000080000000791a */ /* 0x000fc80000000000 */
.L_x_67:
[----:B------:R-:W-:Y:S05]  /*7180*/  WARPSYNC.ALL ;  /* 0x0000000000007948 */ /* 0x000fea0003800000 */
[----:B------:R-:W-:Y:S01]  /*7190*/  BAR.SYNC.DEFER_BLOCKING 0x1, 0x80 ;  /* 0x0042000000007b1d */ /* 0x000fe20000010000 */
[----:B------:R-:W-:-:S05]  /*71a0*/  @P0 VIADD R0, R11, 0xffffffe0 ;  /* 0xffffffe00b000836 */ /* 0x000fca0000000000 */
[----:B------:R-:W-:Y:S01]  /*71b0*/  BSSY B0, `(.L_x_68) ;  /* 0x0000016000007945 */ /* 0x000fe20003800000 */
[----:B------:R2:W-:Y:S04]  /*71c0*/  STSM.16.M88.4 [R11], R4 ;  /* 0x000000040b007844 */ /* 0x0005e80000000200 */
[----:B------:R2:W-:Y:S01]  /*71d0*/  STSM.16.M88.4 [R0], R64 ;  /* 0x0000004000007844 */ /* 0x0005e20000000200 */
[----:B------:R-:W-:Y:S01]  /*71e0*/  @!PT LDS RZ, [RZ] ;  /* 0x00000000fffff984 */ /* 0x000fe20000000800 */
[----:B------:R-:W-:Y:S01]  /*71f0*/  @!PT LDS RZ, [RZ] ;  /* 0x00000000fffff984 */ /* 0x000fe20000000800 */
[----:B------:R-:W-:Y:S01]  /*7200*/  @!PT LDS RZ, [RZ] ;  /* 0x00000000fffff984 */ /* 0x000fe20000000800 */
[----:B------:R-:W-:Y:S01]  /*7210*/  @!PT LDS RZ, [RZ] ;  /* 0x00000000fffff984 */ /* 0x000fe20000000800 */
[----:B------:R3:W-:Y:S06]  /*7220*/  MEMBAR.ALL.CTA ;  /* 0x0000000000007992 */ /* 0x0007ec0000008000 */
[----:B---3--:R-:W3:Y:S02]  /*7230*/  FENCE.VIEW.ASYNC.S ;  /* 0x00000000000073c6 */ /* 0x008ee40000000000 */
[----:B---3--:R-:W-:Y:S06]  /*7240*/  BAR.SYNC.DEFER_BLOCKING 0x1, 0x80 ;  /* 0x0042000000007b1d */ /* 0x008fec0000010000 */
[----:B------:R-:W-:Y:S05]  /*7250*/  @P1 BRA `(.L_x_69) ;  /* 0x00000000002c1947 */ /* 0x000fea0003800000 */
[----:B------:R-:W3:Y:S01]  /*7260*/  S2UR UR10, SR_CTAID.X ;  /* 0x00000000000a79c3 */ /* 0x000ee20000002500 */
[----:B------:R-:W-:Y:S01]  /*7270*/  ULDC.64 UR4, c[0x0][0x198] ;  /* 0x0000660000047ab9 */ /* 0x000fe20000000a00 */
[----:B------:R-:W-:Y:S01]  /*7280*/  R2UR UR8, R2 ;  /* 0x00000000020872ca */ /* 0x000fe200000e0000 */
[----:B------:R-:W-:Y:S01]  /*7290*/  UIADD3 UR4, UP0, UR4, 0x670, URZ ;  /* 0x0000067004047890 */ /* 0x000fe2000ff1e03f */
[----:B------:R-:W-:Y:S01]  /*72a0*/  UMOV UR9, URZ ;  /* 0x0000003f00097c82 */ /* 0x000fe20008000000 */
[----:B------:R-:W-:Y:S02]  /*72b0*/  UMOV UR11, UR36 ;  /* 0x00000024000b7c82 */ /* 0x000fe40008000000 */
[----:B------:R-:W-:Y:S01]  /*72c0*/  UIADD3.X UR5, URZ, UR5, URZ, UP0, !UPT ;  /* 0x000000053f057290 */ /* 0x000fe200087fe43f */
[----:B------:R-:W-:Y:S01]  /*72d0*/  UMOV UR12, UR37 ;  /* 0x00000025000c7c82 */ /* 0x000fe20008000000 */
[----:B---3--:R-:W-:-:S09]  /*72e0*/  USHF.L.U32 UR10, UR10, 0x6, URZ ;  /* 0x000000060a0a7899 */ /* 0x008fd2000800063f */
[----:B------:R3:W-:Y:S02]  /*72f0*/  UTMASTG.4D [UR8], [UR4] ;  /* 0x00000008040073b5 */ /* 0x0007e40008018000 */
[----:B---3--:R0:W-:Y:S02]  /*7300*/  UTMACMDFLUSH ;  /* 0x00000000000079b7 */ /* 0x0081e40000000000 */
.L_x_69:
[----:B------:R-:W-:Y:S05]  /*7310*/  BSYNC B0 ;  /* 0x0000000000007941 */ /* 0x000fea0003800000 */
.L_x_68:
[----:B------:R-:W-:-:S04]  /*7320*/  DEPBAR.LE SB0, 0x0 ;  /* 0x000080000000791a */ /* 0x000fc80000000000 */
[----:B------:R-:W-:Y:S05]  /*7330*/  EXIT ;  /* 0x000000000000794d */ /* 0x000fea0003800000 */
.L_x_7:
[----:B-1----:R1:W2:Y:S02]  /*7340*/  SYNCS.PHASECHK.TRANS64.TRYWAIT P2, [R3+URZ+0x5048], R2 ;  /* 0x00504802030075a7 */ /* 0x0022a4000804017f */
[----:B--2---:R-:W-:Y:S05]  /*7350*/  @!P2 NANOSLEEP.SYNCS 0x989680 ;  /* 0x009896800000a95d */ /* 0x004fea0003900000 */
[----:B------:R-:W2:Y:S02]  /*7360*/  @!P2 SYNCS.PHASECHK.TRANS64 P2, [R3+URZ+0x5048], R2 ;  /* 0x005048020300a5a7 */ /* 0x000ea4000804007f */
[----:B--2---:R-:W-:Y:S05]  /*7370*/  @!P2 BRA `(.L_x_7) ;  /* 0xfffffffc00f0a947 */ /* 0x004fea000383ffff */
[----:B------:R-:W-:Y:S05]  /*7380*/  BRA `(.L_x_70) ;  /* 0xffffff9000c87947 */ /* 0x000fea000383ffff */
.L_x_12:
[----:B-1----:R1:W2:Y:S02]  /*7390*/  SYNCS.PHASECHK.TRANS64.TRYWAIT P1, [R2+URZ+0x5020], R3 ;  /* 0x00502003020075a7 */ /* 0x0022a4000802017f */
[----:B--2---:R-:W-:Y:S05]  /*73a0*/  @!P1 NANOSLEEP.SYNCS 0x989680 ;  /* 0x009896800000995d */ /* 0x004fea0003900000 */
[----:B------:R-:W2:Y:S02]  /*73b0*/  @!P1 SYNCS.PHASECHK.TRANS64 P1, [R2+URZ+0x5020], R3 ;  /* 0x00502003020095a7 */ /* 0x000ea4000802007f */
[----:B--2---:R-:W-:Y:S05]  /*73c0*/  @!P1 BRA `(.L_x_12) ;  /* 0xfffffffc00f09947 */ /* 0x004fea000383ffff */
[----:B------:R-:W-:Y:S05]  /*73d0*/  BRA `(.L_x_71) ;  /* 0xffffff9400687947 */ /* 0x000fea000383ffff */
.L_x_14:
[----:B-1----:R1:W2:Y:S02]  /*73e0*/  SYNCS.PHASECHK.TRANS64.TRYWAIT P1, [R2+URZ+0x5020], R3 ;  /* 0x00502003020075a7 */ /* 0x0022a4000802017f */
[----:B--2---:R-:W-:Y:S05]  /*73f0*/  @!P1 NANOSLEEP.SYNCS 0x989680 ;  /* 0x009896800000995d */ /* 0x004fea0003900000 */
[----:B------:R-:W2:Y:S02]  /*7400*/  @!P1 SYNCS.PHASECHK.TRANS64 P1, [R2+URZ+0x5020], R3 ;  /* 0x00502003020095a7 */ /* 0x000ea4000802007f */
[----:B--2---:R-:W-:Y:S05]  /*7410*/  @!P1 BRA `(.L_x_14) ;  /* 0xfffffffc00f09947 */ /* 0x004fea000383ffff */
[----:B------:R-:W-:Y:S05]  /*7420*/  BRA `(.L_x_72) ;  /* 0xffffff9400c07947 */ /* 0x000fea000383ffff */
.L_x_17:
[----:B-1----:R1:W2:Y:S02]  /*7430*/  SYNCS.PHASECHK.TRANS64.TRYWAIT P1, [R3+URZ+0x5020], R4 ;  /* 0x00502004030075a7 */ /* 0x0022a4000802017f */
[----:B--2---:R-:W-:Y:S05]  /*7440*/  @!P1 NANOSLEEP.SYNCS 0x989680 ;  /* 0x009896800000995d */ /* 0x004fea0003900000 */
[----:B------:R-:W2:Y:S02]  /*7450*/  @!P1 SYNCS.PHASECHK.TRANS64 P1, [R3+URZ+0x5020], R4 ;  /* 0x00502004030095a7 */ /* 0x000ea4000802007f */
[----:B--2---:R-:W-:Y:S05]  /*7460*/  @!P1 BRA `(.L_x_17) ;  /* 0xfffffffc00f09947 */ /* 0x004fea000383ffff */
[----:B------:R-:W-:Y:S05]  /*7470*/  BRA `(.L_x_73) ;  /* 0xffffff9800347947 */ /* 0x000fea000383ffff */
.L_x_19:
[----:B-1----:R1:W2:Y:S02]  /*7480*/  SYNCS.PHASECHK.TRANS64.TRYWAIT P1, [R3+URZ+0x5020], R2 ;  /* 0x00502002030075a7 */ /* 0x0022a4000802017f */
[----:B--2---:R-:W-:Y:S05]  /*7490*/  @!P1 NANOSLEEP.SYNCS 0x989680 ;  /* 0x009896800000995d */ /* 0x004fea0003900000 */
[----:B------:R-:W2:Y:S02]  /*74a0*/  @!P1 SYNCS.PHASECHK.TRANS64 P1, [R3+URZ+0x5020], R2 ;  /* 0x00502002030095a7 */ /* 0x000ea4000802007f */
[----:B--2---:R-:W-:Y:S05]  /*74b0*/  @!P1 BRA `(.L_x_19) ;  /* 0xfffffffc00f09947 */ /* 0x004fea000383ffff */
[----:B------:R-:W-:Y:S05]  /*74c0*/  BRA `(.L_x_74) ;  /* 0xffffff9800a47947 */ /* 0x000fea000383ffff */
.L_x_21:
[----:B-1----:R1:W2:Y:S02]  /*74d0*/  SYNCS.PHASECHK.TRANS64.TRYWAIT P1, [R2+URZ+0x5040], R57 ;  /* 0x00504039020075a7 */ /* 0x0022a4000802017f */
[----:B--2---:R-:W-:Y:S05]  /*74e0*/  @!P1 NANOSLEEP.SYNCS 0x989680 ;  /* 0x009896800000995d */ /* 0x004fea0003900000 */
[----:B------:R-:W2:Y:S02]  /*74f0*/  @!P1 SYNCS.PHASECHK.TRANS64 P1, [R2+URZ+0x5040], R57 ;  /* 0x00504039020095a7 */ /* 0x000ea4000802007f */
[----:B--2---:R-:W-:Y:S05]  /*7500*/  @!P1 BRA `(.L_x_21) ;  /* 0xfffffffc00f09947 */ /* 0x004fea000383ffff */
[----:B------:R-:W-:Y:S05]  /*7510*/  BRA `(.L_x_75) ;  /* 0xffffff9c001c7947 */ /* 0x000fea000383ffff */
.L_x_22:
[----:B--2---:R2:W3:Y:S02]  /*7520*/  SYNCS.PHASECHK.TRANS64.TRYWAIT P1, [R2+URZ+0x5000], R57 ;  /* 0x00500039020075a7 */ /* 0x0044e4000802017f */
[----:B---3--:R-:W-:Y:S05]  /*7530*/  @!P1 NANOSLEEP.SYNCS 0x989680 ;  /* 0x009896800000995d */ /* 0x008fea0003900000 */
[----:B------:R-:W3:Y:S02]  /*7540*/  @!P1 SYNCS.PHASECHK.TRANS64 P1, [R2+URZ+0x5000], R57 ;  /* 0x00500039020095a7 */ /* 0x000ee4000802007f */
[----:B---3--:R-:W-:Y:S05]  /*7550*/  @!P1 BRA `(.L_x_22) ;  /* 0xfffffffc00f09947 */ /* 0x008fea000383ffff */
[----:B------:R-:W-:Y:S05]  /*7560*/  BRA `(.L_x_76) ;  /* 0xffffff9c00287947 */ /* 0x000fea000383ffff */
.L_x_23:
[----:B----4-:R4:W1:Y:S02]  /*7570*/  SYNCS.PHASECHK.TRANS64.TRYWAIT P6, [R2+URZ+0x5008], R57 ;  /* 0x00500839020075a7 */ /* 0x01086400080c017f */
[----:B-1----:R-:W-:Y:S05]  /*7580*/  @!P6 NANOSLEEP.SYNCS 0x989680 ;  /* 0x009896800000e95d */ /* 0x002fea0003900000 */
[----:B------:R-:W1:Y:S02]  /*7590*/  @!P6 SYNCS.PHASECHK.TRANS64 P6, [R2+URZ+0x5008], R57 ;  /* 0x005008390200e5a7 */ /* 0x000e6400080c007f */
[----:B-1----:R-:W-:Y:S05]  /*75a0*/  @!P6 BRA `(.L_x_23) ;  /* 0xfffffffc00f0e947 */ /* 0x002fea000383ffff */
[----:B------:R-:W-:Y:S05]  /*75b0*/  BRA `(.L_x_77) ;  /* 0xffffffa800647947 */ /* 0x000fea000383ffff */
.L_x_25:
[----:B--2---:R2:W3:Y:S02]  /*75c0*/  SYNCS.PHASECHK.TRANS64.TRYWAIT P2, [R19+URZ+0x5000], R14 ;  /* 0x0050000e130075a7 */ /* 0x0044e4000804017f */
[----:B---3--:R-:W-:Y:S05]  /*75d0*/  @!P2 NANOSLEEP.SYNCS 0x989680 ;  /* 0x009896800000a95d */ /* 0x008fea0003900000 */
[----:B------:R-:W3:Y:S02]  /*75e0*/  @!P2 SYNCS.PHASECHK.TRANS64 P2, [R19+URZ+0x5000], R14 ;  /* 0x0050000e1300a5a7 */ /* 0x000ee4000804007f */
[----:B---3--:R-:W-:Y:S05]  /*75f0*/  @!P2 BRA `(.L_x_25) ;  /* 0xfffffffc00f0a947 */ /* 0x008fea000383ffff */
[----:B------:R-:W-:Y:S05]  /*7600*/  BRA `(.L_x_78) ;  /* 0xffffffb400087947 */ /* 0x000fea000383ffff */
.L_x_28:
[----:B--2---:R2:W3:Y:S02]  /*7610*/  SYNCS.PHASECHK.TRANS64.TRYWAIT P3, [R14+URZ+0x5020], R19 ;  /* 0x005020130e0075a7 */ /* 0x0044e4000806017f */
[----:B---3--:R-:W-:Y:S05]  /*7620*/  @!P3 NANOSLEEP.SYNCS 0x989680 ;  /* 0x009896800000b95d */ /* 0x008fea0003900000 */
[----:B------:R-:W3:Y:S02]  /*7630*/  @!P3 SYNCS.PHASECHK.TRANS64 P3, [R14+URZ+0x5020], R19 ;  /* 0x005020130e00b5a7 */ /* 0x000ee4000806007f */
[----:B---3--:R-:W-:Y:S05]  /*7640*/  @!P3 BRA `(.L_x_28) ;  /* 0xfffffffc00f0b947 */ /* 0x008fea000383ffff */
[----:B------:R-:W-:Y:S05]  /*7650*/  BRA `(.L_x_79) ;  /* 0xffffffb400487947 */ /* 0x000fea000383ffff */
.L_x_30:
[----:B-1----:R1:W2:Y:S02]  /*7660*/  SYNCS.PHASECHK.TRANS64.TRYWAIT P4, [R20+URZ+0x5000], R73 ;  /* 0x00500049140075a7 */ /* 0x0022a4000808017f */
[----:B--2---:R-:W-:Y:S05]  /*7670*/  @!P4 NANOSLEEP.SYNCS 0x989680 ;  /* 0x009896800000c95d */ /* 0x004fea0003900000 */
[----:B------:R-:W2:Y:S02]  /*7680*/  @!P4 SYNCS.PHASECHK.TRANS64 P4, [R20+URZ+0x5000], R73 ;  /* 0x005000491400c5a7 */ /* 0x000ea4000808007f */
[----:B--2---:R-:W-:Y:S05]  /*7690*/  @!P4 BRA `(.L_x_30) ;  /* 0xfffffffc00f0c947 */ /* 0x004fea000383ffff */
[----:B------:R-:W-:Y:S05]  /*76a0*/  BRA `(.L_x_80) ;  /* 0xffffffb800b47947 */ /* 0x000fea000383ffff */
.L_x_34:
[----:B-1----:R1:W2:Y:S02]  /*76b0*/  SYNCS.PHASECHK.TRANS64.TRYWAIT P2, [R14+URZ+0x5020], R21 ;  /* 0x005020150e0075a7 */ /* 0x0022a4000804017f */
[----:B--2---:R-:W-:Y:S05]  /*76c0*/  @!P2 NANOSLEEP.SYNCS 0x989680 ;  /* 0x009896800000a95d */ /* 0x004fea0003900000 */
[----:B------:R-:W2:Y:S02]  /*76d0*/  @!P2 SYNCS.PHASECHK.TRANS64 P2, [R14+URZ+0x5020], R21 ;  /* 0x005020150e00a5a7 */ /* 0x000ea4000804007f */
[----:B--2---:R-:W-:Y:S05]  /*76e0*/  @!P2 BRA `(.L_x_34) ;  /* 0xfffffffc00f0a947 */ /* 0x004fea000383ffff */
[----:B------:R-:W-:Y:S05]  /*76f0*/  BRA `(.L_x_81) ;  /* 0xffffffc800dc7947 */ /* 0x000fea000383ffff */
.L_x_38:
[----:B-1----:R1:W2:Y:S02]  /*7700*/  SYNCS.PHASECHK.TRANS64.TRYWAIT P1, [R19+URZ+0x5000], R18 ;  /* 0x00500012130075a7 */ /* 0x0022a4000802017f */
[----:B--2---:R-:W-:Y:S05]  /*7710*/  @!P1 NANOSLEEP.SYNCS 0x989680 ;  /* 0x009896800000995d */ /* 0x004fea0003900000 */
[----:B------:R-:W2:Y:S02]  /*7720*/  @!P1 SYNCS.PHASECHK.TRANS64 P1, [R19+URZ+0x5000], R18 ;  /* 0x00500012130095a7 */ /* 0x000ea4000802007f */
[----:B--2---:R-:W-:Y:S05]  /*7730*/  @!P1 BRA `(.L_x_38) ;  /* 0xfffffffc00f09947 */ /* 0x004fea000383ffff */
[----:B------:R-:W-:Y:S05]  /*7740*/  BRA `(.L_x_82) ;  /* 0xffffffcc00787947 */ /* 0x000fea000383ffff */
.L_x_41:
[----:B-1----:R1:W2:Y:S02]  /*7750*/  SYNCS.PHASECHK.TRANS64.TRYWAIT P2, [R18+URZ+0x5020], R19 ;  /* 0x00502013120075a7 */ /* 0x0022a4000804017f */
[----:B--2---:R-:W-:Y:S05]  /*7760*/  @!P2 NANOSLEEP.SYNCS 0x989680 ;  /* 0x009896800000a95d */ /* 0x004fea0003900000 */
[----:B------:R-:W2:Y:S02]  /*7770*/  @!P2 SYNCS.PHASECHK.TRANS64 P2, [R18+URZ+0x5020], R19 ;  /* 0x005020131200a5a7 */ /* 0x000ea4000804007f */
[----:B--2---:R-:W-:Y:S05]  /*7780*/  @!P2 BRA `(.L_x_41) ;  /* 0xfffffffc00f0a947 */ /* 0x004fea000383ffff */
[----:B------:R-:W-:Y:S05]  /*7790*/  BRA `(.L_x_83) ;  /* 0xffffffcc00c47947 */ /* 0x000fea000383ffff */
.L_x_44:
[----:B--2---:R2:W4:Y:S02]  /*77a0*/  SYNCS.PHASECHK.TRANS64.TRYWAIT P2, [R72+URZ+0x5000], R73 ;  /* 0x00500049480075a7 */ /* 0x004524000804017f */
[----:B----4-:R-:W-:Y:S05]  /*77b0*/  @!P2 NANOSLEEP.SYNCS 0x989680 ;  /* 0x009896800000a95d */ /* 0x010fea0003900000 */
[----:B------:R-:W4:Y:S02]  /*77c0*/  @!P2 SYNCS.PHASECHK.TRANS64 P2, [R72+URZ+0x5000], R73 ;  /* 0x005000494800a5a7 */ /* 0x000f24000804007f */
[----:B----4-:R-:W-:Y:S05]  /*77d0*/  @!P2 BRA `(.L_x_44) ;  /* 0xfffffffc00f0a947 */ /* 0x010fea000383ffff */
[----:B------:R-:W-:Y:S05]  /*77e0*/  BRA `(.L_x_84) ;  /* 0xffffffd8004c7947 */ /* 0x000fea000383ffff */
.L_x_48:
[----:B-1----:R1:W2:Y:S02]  /*77f0*/  SYNCS.PHASECHK.TRANS64.TRYWAIT P1, [R6+URZ+0x5020], R21 ;  /* 0x00502015060075a7 */ /* 0x0022a4000802017f */
[----:B--2---:R-:W-:Y:S05]  /*7800*/  @!P1 NANOSLEEP.SYNCS 0x989680 ;  /* 0x009896800000995d */ /* 0x004fea0003900000 */
[----:B------:R-:W2:Y:S02]  /*7810*/  @!P1 SYNCS.PHASECHK.TRANS64 P1, [R6+URZ+0x5020], R21 ;  /* 0x00502015060095a7 */ /* 0x000ea4000802007f */
[----:B--2---:R-:W-:Y:S05]  /*7820*/  @!P1 BRA `(.L_x_48) ;  /* 0xfffffffc00f09947 */ /* 0x004fea000383ffff */
[----:B------:R-:W-:Y:S05]  /*7830*/  BRA `(.L_x_85) ;  /* 0xffffffe800607947 */ /* 0x000fea000383ffff */
        .weak           $__internal_0_$__cuda_sm20_rcp_rn_f32_slowpath
        .type           $__internal_0_$__cuda_sm20_rcp_rn_f32_slowpath,@function
        .size           $__internal_0_$__cuda_sm20_rcp_rn_f32_slowpath,(.L_x_91 - $__internal_0_$__cuda_sm20_rcp_rn_f32_slowpath)
$__internal_0_$__cuda_sm20_rcp_rn_f32_slowpath:
[----:B------:R-:W-:Y:S01]  /*7840*/  IMAD.SHL.U32 R0, R3, 0x2, RZ ;  /* 0x0000000203007824 */ /* 0x000fe200078e00ff */
[----:B------:R-:W-:Y:S04]  /*7850*/  BSSY B2, `(.L_x_86) ;  /* 0x0000030000027945 */ /* 0x000fe80003800000 */
[----:B------:R-:W-:-:S04]  /*7860*/  SHF.R.U32.HI R13, RZ, 0x18, R0 ;  /* 0x00000018ff0d7819 */ /* 0x000fc80000011600 */
[----:B------:R-:W-:-:S13]  /*7870*/  ISETP.NE.U32.AND P0, PT, R13, RZ, PT ;  /* 0x000000ff0d00720c */ /* 0x000fda0003f05070 */
[----:B------:R-:W-:Y:S05]  /*7880*/  @P0 BRA `(.L_x_87) ;  /* 0x0000000000280947 */ /* 0x000fea0003800000 */
[----:B------:R-:W-:-:S05]  /*7890*/  IMAD.SHL.U32 R0, R3, 0x2, RZ ;  /* 0x0000000203007824 */ /* 0x000fca00078e00ff */
[----:B------:R-:W-:-:S13]  /*78a0*/  ISETP.NE.AND P0, PT, R0, RZ, PT ;  /* 0x000000ff0000720c */ /* 0x000fda0003f05270 */
[----:B------:R-:W-:Y:S01]  /*78b0*/  @P0 FFMA R9, R3, 1.84467440737095516160e+19, RZ ;  /* 0x5f80000003090823 */ /* 0x000fe200000000ff */
[----:B------:R-:W-:Y:S08]  /*78c0*/  @!P0 MUFU.RCP R8, R3 ;  /* 0x0000000300088308 */ /* 0x000ff00000001000 */
[----:B------:R-:W1:Y:S02]  /*78d0*/  @P0 MUFU.RCP R0, R9 ;  /* 0x0000000900000308 */ /* 0x000e640000001000 */
[----:B-1----:R-:W-:-:S04]  /*78e0*/  @P0 FFMA R10, R9, R0, -1 ;  /* 0xbf800000090a0423 */ /* 0x002fc80000000000 */
[----:B------:R-:W-:-:S04]  /*78f0*/  @P0 FADD.FTZ R11, -R10, -RZ ;  /* 0x800000ff0a0b0221 */ /* 0x000fc80000010100 */
[----:B------:R-:W-:-:S04]  /*7900*/  @P0 FFMA R0, R0, R11, R0 ;  /* 0x0000000b00000223 */ /* 0x000fc80000000000 */
[----:B------:R-:W-:Y:S01]  /*7910*/  @P0 FFMA R8, R0, 1.84467440737095516160e+19, RZ ;  /* 0x5f80000000080823 */ /* 0x000fe200000000ff */
[----:B------:R-:W-:Y:S06]  /*7920*/  BRA `(.L_x_88) ;  /* 0x0000000000887947 */ /* 0x000fec0003800000 */
.L_x_87:
[----:B------:R-:W-:-:S05]  /*7930*/  VIADD R20, R13, 0xffffff03 ;  /* 0xffffff030d147836 */ /* 0x000fca0000000000 */
[----:B------:R-:W-:-:S13]  /*7940*/  ISETP.GT.U32.AND P0, PT, R20, 0x1, PT ;  /* 0x000000011400780c */ /* 0x000fda0003f04070 */
[----:B------:R-:W-:Y:S05]  /*7950*/  @P0 BRA `(.L_x_89) ;  /* 0x0000000000780947 */ /* 0x000fea0003800000 */
[----:B------:R-:W-:Y:S02]  /*7960*/  LOP3.LUT R0, R3, 0x7fffff, RZ, 0xc0, !PT ;  /* 0x007fffff03007812 */ /* 0x000fe400078ec0ff */
[----:B------:R-:W-:Y:S02]  /*7970*/  MOV R11, 0x3 ;  /* 0x00000003000b7802 */ /* 0x000fe40000000f00 */
[----:B------:R-:W-:Y:S02]  /*7980*/  LOP3.LUT R0, R0, 0x3f800000, RZ, 0xfc, !PT ;  /* 0x3f80000000007812 */ /* 0x000fe400078efcff */
[----:B------:R-:W-:Y:S02]  /*7990*/  SHF.L.U32 R11, R11, R20, RZ ;  /* 0x000000140b0b7219 */ /* 0x000fe400000006ff */
[----:B------:R-:W1:Y:S02]  /*79a0*/  MUFU.RCP R9, R0 ;  /* 0x0000000000097308 */ /* 0x000e640000001000 */
[----:B-1----:R-:W-:-:S04]  /*79b0*/  FFMA R8, R0, R9, -1 ;  /* 0xbf80000000087423 */ /* 0x002fc80000000009 */
[----:B------:R-:W-:-:S04]  /*79c0*/  FADD.FTZ R8, -R8, -RZ ;  /* 0x800000ff08087221 */ /* 0x000fc80000010100 */
[CCC-:B------:R-:W-:Y:S01]  /*79d0*/  FFMA.RM R10, R9.reuse, R8.reuse, R9.reuse ;  /* 0x00000008090a7223 */ /* 0x1c0fe20000004009 */
[----:B------:R-:W-:-:S04]  /*79e0*/  FFMA.RP R9, R9, R8, R9 ;  /* 0x0000000809097223 */ /* 0x000fc80000008009 */
[C---:B------:R-:W-:Y:S02]  /*79f0*/  LOP3.LUT R8, R10.reuse, 0x7fffff, RZ, 0xc0, !PT ;  /* 0x007fffff0a087812 */ /* 0x040fe400078ec0ff */
[----:B------:R-:W-:Y:S02]  /*7a00*/  FSETP.NEU.FTZ.AND P0, PT, R10, R9, PT ;  /* 0x000000090a00720b */ /* 0x000fe40003f1d000 */
[----:B------:R-:W-:Y:S02]  /*7a10*/  LOP3.LUT R8, R8, 0x800000, RZ, 0xfc, !PT ;  /* 0x0080000008087812 */ /* 0x000fe400078efcff */
[----:B------:R-:W-:Y:S02]  /*7a20*/  SEL R9, RZ, 0xffffffff, !P0 ;  /* 0xffffffffff097807 */ /* 0x000fe40004000000 */
[----:B------:R-:W-:-:S03]  /*7a30*/  LOP3.LUT R11, R11, R8, RZ, 0xc0, !PT ;  /* 0x000000080b0b7212 */ /* 0x000fc600078ec0ff */
[----:B------:R-:W-:Y:S01]  /*7a40*/  IMAD.MOV R9, RZ, RZ, -R9 ;  /* 0x000000ffff097224 */ /* 0x000fe200078e0a09 */
[----:B------:R-:W-:-:S04]  /*7a50*/  SHF.R.U32.HI R11, RZ, R20, R11 ;  /* 0x00000014ff0b7219 */ /* 0x000fc8000001160b */
[--C-:B------:R-:W-:Y:S01]  /*7a60*/  LOP3.LUT P1, RZ, R9, R20, R8.reuse, 0xf8, !PT ;  /* 0x0000001409ff7212 */ /* 0x100fe2000782f808 */
[----:B------:R-:W-:Y:S01]  /*7a70*/  VIADD R9, R13, 0xffffff04 ;  /* 0xffffff040d097836 */ /* 0x000fe20000000000 */
[C---:B------:R-:W-:Y:S02]  /*7a80*/  LOP3.LUT P0, RZ, R11.reuse, 0x1, RZ, 0xc0, !PT ;  /* 0x000000010bff7812 */ /* 0x040fe4000780c0ff */
[----:B------:R-:W-:Y:S02]  /*7a90*/  LOP3.LUT P2, RZ, R11, 0x2, RZ, 0xc0, !PT ;  /* 0x000000020bff7812 */ /* 0x000fe4000784c0ff */
[----:B------:R-:W-:Y:S02]  /*7aa0*/  SHF.R.U32.HI R8, RZ, R9, R8 ;  /* 0x00000009ff087219 */ /* 0x000fe40000011608 */
[----:B------:R-:W-:Y:S02]  /*7ab0*/  PLOP3.LUT P0, PT, P0, P1, P2, 0xe0, 0x0 ;  /* 0x000000000000781c */ /* 0x000fe40000703c20 */
[----:B------:R-:W-:-:S02]  /*7ac0*/  LOP3.LUT P1, RZ, R3, 0x7fffff, RZ, 0xc0, !PT ;  /* 0x007fffff03ff7812 */ /* 0x000fc4000782c0ff */
[----:B------:R-:W-:-:S05]  /*7ad0*/  SEL R0, RZ, 0x1, !P0 ;  /* 0x00000001ff007807 */ /* 0x000fca0004000000 */
[----:B------:R-:W-:-:S05]  /*7ae0*/  IMAD.MOV R0, RZ, RZ, -R0 ;  /* 0x000000ffff007224 */ /* 0x000fca00078e0a00 */
[----:B------:R-:W-:-:S13]  /*7af0*/  ISETP.GE.AND P0, PT, R0, RZ, PT ;  /* 0x000000ff0000720c */ /* 0x000fda0003f06270 */
[----:B------:R-:W-:-:S05]  /*7b00*/  @!P0 VIADD R8, R8, 0x1 ;  /* 0x0000000108088836 */ /* 0x000fca0000000000 */
[----:B------:R-:W-:-:S04]  /*7b10*/  @!P1 SHF.L.U32 R8, R8, 0x1, RZ ;  /* 0x0000000108089819 */ /* 0x000fc800000006ff */
[----:B------:R-:W-:Y:S01]  /*7b20*/  LOP3.LUT R8, R8, 0x80000000, R3, 0xf8, !PT ;  /* 0x8000000008087812 */ /* 0x000fe200078ef803 */
[----:B------:R-:W-:Y:S06]  /*7b30*/  BRA `(.L_x_88) ;  /* 0x0000000000047947 */ /* 0x000fec0003800000 */
.L_x_89:
[----:B------:R1:W2:Y:S02]  /*7b40*/  MUFU.RCP R8, R3 ;  /* 0x0000000300087308 */ /* 0x0002a40000001000 */
.L_x_88:
[----:B------:R-:W-:Y:S05]  /*7b50*/  BSYNC B2 ;  /* 0x0000000000027941 */ /* 0x000fea0003800000 */
.L_x_86:
[----:B--2---:R-:W-:Y:S02]  /*7b60*/  IMAD.MOV.U32 R0, RZ, RZ, R8 ;  /* 0x000000ffff007224 */ /* 0x004fe400078e0008 */
[----:B------:R-:W-:Y:S02]  /*7b70*/  IMAD.MOV.U32 R8, RZ, RZ, R12 ;  /* 0x000000ffff087224 */ /* 0x000fe400078e000c */
[----:B------:R-:W-:-:S04]  /*7b80*/  IMAD.MOV.U32 R9, RZ, RZ, 0x0 ;  /* 0x00000000ff097424 */ /* 0x000fc800078e00ff */
[----:B-1----:R-:W-:Y:S05]  /*7b90*/  RET.REL.NODEC R8 `(_ZN7cutlass13device_kernelINS_4fmha6kernel13FmhaKernelTmaINS1_10collective15FmhaMainloopTmaINS_10bfloat16_tEfN4cute5tupleIJNS7_1CILi64EEESA_NS9_ILi32EEEEEENS4_14ResidualFusionEJEEENS4_15FmhaFwdEpilogueIS6_fNS8_IJSA_SB_SA_EEEEEJEEEEEvNT_6ParamsE) ;  /* 0xffffff8408187950 */ /* 0x002fea0003c3ffff */
.L_x_90:
[----:B------:R-:W-:-:S00]  /*7ba0*/  BRA `(.L_x_90) ;  /* 0xfffffffc00fc7947 */ /* 0x000fc0000383ffff */
[----:B------:R-:W-:-:S00]  /*7bb0*/  NOP ;  /* 0x0000000000007918 */ /* 0x000fc00000000000 */
        /* <DEDUP_REMOVED lines=12> */
.L_x_91:


//--------------------- .nv.global.init           --------------------------
	.section	.nv.global.init,"aw",@progbits
.nv.global.init:
	.type		$str$23,@object
	.size		$str$23,($str$24 - $str$23)
$str$23:
        /*0000*/ 	.byte	0x28, 0x61, 0x64, 0x64, 0x72, 0x65, 0x73, 0x73, 0x20, 0x26, 0x20, 0x6d, 0x61, 0x73, 0x6b, 0x29
        /*0010*/ 	.byte	0x20, 0x3d, 0x3d, 0x20, 0x30, 0x00
	.type		$str$24,@object
	.size		$str$24,(__unnamed_1 - $str$24)
$str$24:
        /*0016*/ 	.byte	0x2f, 0x74, 0x6d, 0x70, 0x2f, 0x63, 0x75, 0x74, 0x6c, 0x61, 0x73, 0x73, 0x5f, 0x73, 0x77, 0x65
        /*0026*/ 	.byte	0x65, 0x70, 0x5f, 0x73, 0x72, 0x63, 0x2f, 0x69, 0x6e, 0x63, 0x6c, 0x75, 0x64, 0x65, 0x2f, 0x63
        /*0036*/ 	.byte	0x75, 0x74, 0x65, 0x2f, 0x70, 0x6f, 0x69, 0x6e, 0x74, 0x65, 0x72, 0x5f, 0x66, 0x6c, 0x61, 0x67
        /*0046*/ 	.byte	0x67, 0x65, 0x64, 0x2e, 0x68, 0x70, 0x70, 0x00
	.type		__unnamed_1,@object
	.size		__unnamed_1,(.L_0 - __unnamed_1)
__unnamed_1:
        /*004e*/ 	.byte	0x61, 0x75, 0x74, 0x6f, 0x20, 0x63, 0x75, 0x74, 0x65, 0x3a, 0x3a, 0x61, 0x73, 0x5f, 0x70, 0x6f
        /* <DEDUP_REMOVED lines=27> */
        /*020e*/ 	.byte	0x30, 0x3e, 0x3e, 0x3e, 0x3e, 0x3e, 0x5d, 0x00
.L_0:


//--------------------- .nv.shared._ZN7cutlass13device_kernelINS_4fmha6kernel13FmhaKernelTmaINS1_10collective15FmhaMainloopTmaINS_10bfloat16_tEfN4cute5tupleIJNS7_1CILi64EEESA_NS9_ILi32EEEEEENS4_14ResidualFusionEJEEENS4_15FmhaFwdEpilogueIS6_fNS8_IJSA_SB_SA_EEEEEJEEEEEvNT_6ParamsE --------------------------
	.section	.nv.shared._ZN7cutlass13device_kernelINS_4fmha6kernel13FmhaKernelTmaINS1_10collective15FmhaMainloopTmaINS_10bfloat16_tEfN4cute5tupleIJNS7_1CILi64EEESA_NS9_ILi32EEEEEENS4_14ResidualFusionEJEEENS4_15FmhaFwdEpilogueIS6_fNS8_IJSA_SB_SA_EEEEEJEEEEEvNT_6ParamsE,"aw",@nobits
	.sectionflags	@""
	.align	16
	.zero		1024


//--------------------- .nv.shared.reserved.0     --------------------------
	.section	.nv.shared.reserved.0,"aw",@nobits
	.weak		__nv_reservedSMEM_offset_0_alias
	.size		__nv_reservedSMEM_offset_0_alias, 0, 0
	.other		__nv_reservedSMEM_offset_0_alias,@"STO_CUDA_RESERVED_SHARED STV_DEFAULT"
__nv_reservedSMEM_offset_0_alias:
	.zero		0


//--------------------- .nv.global                --------------------------
	.section	.nv.global,"aw",@nobits
.nv.global:
	.type		_ZN39_INTERNAL_2c64bf34_4_k_cu_f349158d_28224cute1_E,@object
	.size		_ZN39_INTERNAL_2c64bf34_4_k_cu_f349158d_28224cute1_E,(_ZN39_INTERNAL_2c64bf34_4_k_cu_f349158d_28224cuda3std3__45__cpo6cbeginE - _ZN39_INTERNAL_2c64bf34_4_k_cu_f349158d_28224cute1_E)
_ZN39_INTERNAL_2c64bf34_4_k_cu_f349158d_28224cute1_E:
	.zero		1
	.type		_ZN39_INTERNAL_2c64bf34_4_k_cu_f349158d_28224cuda3std3__45__cpo6cbeginE,@object
	.size		_ZN39_INTERNAL_2c64bf34_4_k_cu_f349158d_28224cuda3std3__45__cpo6cbeginE,(_ZN39_INTERNAL_2c64bf34_4_k_cu_f349158d_28224cuda3std3__48in_placeE - _ZN39_INTERNAL_2c64bf34_4_k_cu_f349158d_28224cuda3std3__45__cpo6cbeginE)
_ZN39_INTERNAL_2c64bf34_4_k_cu_f349158d_28224cuda3std3__45__cpo6cbeginE:
	.zero		1
	.type		_ZN39_INTERNAL_2c64bf34_4_k_cu_f349158d_28224cuda3std3__48in_placeE,@object
	.size		_ZN39_INTERNAL_2c64bf34_4_k_cu_f349158d_28224cuda3std3__48in_placeE,(_ZN39_INTERNAL_2c64bf34_4_k_cu_f349158d_28224cuda3std6ranges3__45__cpo9iter_moveE - _ZN39_INTERNAL_2c64bf34_4_k_cu_f349158d_28224cuda3std3__48in_placeE)
_ZN39_INTERNAL_2c64bf34_4_k_cu_f349158d_28224cuda3std3__48in_placeE:
	.zero		1
	.type		_ZN39_INTERNAL_2c64bf34_4_k_cu_f349158d_28224cuda3std6ranges3__45__cpo9iter_moveE,@object
	.size		_ZN39_INTERNAL_2c64bf34_4_k_cu_f349158d_28224cuda3std6ranges3__45__cpo9iter_moveE,(_ZN39_INTERNAL_2c64bf34_4_k_cu_f349158d_28224cuda3std3__45__cpo5beginE - _ZN39_INTERNAL_2c64bf34_4_k_cu_f349158d_28224cuda3std6ranges3__45__cpo9iter_moveE)
_ZN39_INTERNAL_2c64bf34_4_k_cu_f349158d_28224cuda3std6ranges3__45__cpo9iter_moveE:
	.zero		1
	.type		_ZN39_INTERNAL_2c64bf34_4_k_cu_f349158d_28224cuda3std3__45__cpo5beginE,@object
	.size		_ZN39_INTERNAL_2c64bf34_4_k_cu_f349158d_28224cuda3std3__45__cpo5beginE,(_ZN39_INTERNAL_2c64bf34_4_k_cu_f349158d_28224cuda3std3__441_GLOBAL__N__2c64bf34_4_k_cu_f349158d_28226ignoreE - _ZN39_INTERNAL_2c64bf34_4_k_cu_f349158d_28224cuda3std3__45__cpo5beginE)
_ZN39_INTERNAL_2c64bf34_4_k_cu_f349158d_28224cuda3std3__45__cpo5beginE:
	.zero		1
	.type		_ZN39_INTERNAL_2c64bf34_4_k_cu_f349158d_28224cuda3std3__441_GLOBAL__N__2c64bf34_4_k_cu_f349158d_28226ignoreE,@object
	.size		_ZN39_INTERNAL_2c64bf34_4_k_cu_f349158d_28224cuda3std3__441_GLOBAL__N__2c64bf34_4_k_cu_f349158d_28226ignoreE,(_ZN39_INTERNAL_2c64bf34_4_k_cu_f349158d_28224cute7productE - _ZN39_INTERNAL_2c64bf34_4_k_cu_f349158d_28224cuda3std3__441_GLOBAL__N__2c64bf34_4_k_cu_f349158d_28226ignoreE)
_ZN39_INTERNAL_2c64bf34_4_k_cu_f349158d_28224cuda3std3__441_GLOBAL__N__2c64bf34_4_k_cu_f349158d_28226ignoreE:
	.zero		1
	.type		_ZN39_INTERNAL_2c64bf34_4_k_cu_f349158d_28224cute7productE,@object
	.size		_ZN39_INTERNAL_2c64bf34_4_k_cu_f349158d_28224cute7productE,(_ZN39_INTERNAL_2c64bf34_4_k_cu_f349158d_28224cuda3std3__45__cpo3endE - _ZN39_INTERNAL_2c64bf34_4_k_cu_f349158d_28224cute7productE)
_ZN39_INTERNAL_2c64bf34_4_k_cu_f349158d_28224cute7productE:
	.zero		1
	.type		_ZN39_INTERNAL_2c64bf34_4_k_cu_f349158d_28224cuda3std3__45__cpo3endE,@object
	.size		_ZN39_INTERNAL_2c64bf34_4_k_cu_f349158d_28224cuda3std3__45__cpo3endE,(_ZN39_INTERNAL_2c64bf34_4_k_cu_f349158d_28224cuda3std3__419piecewise_constructE - _ZN39_INTERNAL_2c64bf34_4_k_cu_f349158d_28224cuda3std3__45__cpo3endE)
_ZN39_INTERNAL_2c64bf34_4_k_cu_f349158d_28224cuda3std3__45__cpo3endE:
	.zero		1
	.type		_ZN39_INTERNAL_2c64bf34_4_k_cu_f349158d_28224cuda3std3__419piecewise_constructE,@object
	.size		_ZN39_INTERNAL_2c64bf34_4_k_cu_f349158d_28224cuda3std3__419piecewise_constructE,(_ZN39_INTERNAL_2c64bf34_4_k_cu_f349158d_28224cuda3std3__45__cpo4cendE - _ZN39_INTERNAL_2c64bf34_4_k_cu_f349158d_28224cuda3std3__419piecewise_constructE)
_ZN39_INTERNAL_2c64bf34_4_k_cu_f349158d_28224cuda3std3__419piecewise_constructE:
	.zero		1
	.type		_ZN39_INTERNAL_2c64bf34_4_k_cu_f349158d_28224cuda3std3__45__cpo4cendE,@object
	.size		_ZN39_INTERNAL_2c64bf34_4_k_cu_f349158d_28224cuda3std3__45__cpo4cendE,(_ZN39_INTERNAL_2c64bf34_4_k_cu_f349158d_28224cuda3std6ranges3__45__cpo4swapE - _ZN39_INTERNAL_2c64bf34_4_k_cu_f349158d_28224cuda3std3__45__cpo4cendE)
_ZN39_INTERNAL_2c64bf34_4_k_cu_f349158d_28224cuda3std3__45__cpo4cendE:
	.zero		1
	.type		_ZN39_INTERNAL_2c64bf34_4_k_cu_f349158d_28224cuda3std6ranges3__45__cpo4swapE,@object
	.size		_ZN39_INTERNAL_2c64bf34_4_k_cu_f349158d_28224cuda3std6ranges3__45__cpo4swapE,(.L_8 - _ZN39_INTERNAL_2c64bf34_4_k_cu_f349158d_28224cuda3std6ranges3__45__cpo4swapE)
_ZN39_INTERNAL_2c64bf34_4_k_cu_f349158d_28224cuda3std6ranges3__45__cpo4swapE:
	.zero		1
.L_8:


//--------------------- .nv.constant0._ZN7cutlass13device_kernelINS_4fmha6kernel13FmhaKernelTmaINS1_10collective15FmhaMainloopTmaINS_10bfloat16_tEfN4cute5tupleIJNS7_1CILi64EEESA_NS9_ILi32EEEEEENS4_14ResidualFusionEJEEENS4_15FmhaFwdEpilogueIS6_fNS8_IJSA_SB_SA_EEEEEJEEEEEvNT_6ParamsE --------------------------
	.section	.nv.constant0._ZN7cutlass13device_kernelINS_4fmha6kernel13FmhaKernelTmaINS1_10collective15FmhaMainloopTmaINS_10bfloat16_tEfN4cute5tupleIJNS7_1CILi64EEESA_NS9_ILi32EEEEEENS4_14ResidualFusionEJEEENS4_15FmhaFwdEpilogueIS6_fNS8_IJSA_SB_SA_EEEEEJEEEEEvNT_6ParamsE,"a",@progbits
	.sectionflags	@""
	.align	4
.nv.constant0._ZN7cutlass13device_kernelINS_4fmha6kernel13FmhaKernelTmaINS1_10collective15FmhaMainloopTmaINS_10bfloat16_tEfN4cute5tupleIJNS7_1CILi64EEESA_NS9_ILi32EEEEEENS4_14ResidualFusionEJEEENS4_15FmhaFwdEpilogueIS6_fNS8_IJSA_SB_SA_EEEEEJEEEEEvNT_6ParamsE:
	.zero		2688


//--------------------- SYMBOLS --------------------------

	.type		.nv.reservedSmem.offset0,@object
	.size		.nv.reservedSmem.offset0,0x4
	.type		__assertfail,@function
